//
// Generated by NVIDIA NVVM Compiler
//
// Compiler Build ID: CL-36424714
// Cuda compilation tools, release 13.0, V13.0.88
// Based on NVVM 20.0.0
//

.version 9.0
.target sm_100
.address_size 64

	// .globl	_Z22blocked_gpu_matrixmultPfS_S_S_iiib
// _ZZ22blocked_gpu_matrixmultPfS_S_S_iiibE5A_shr has been demoted
// _ZZ22blocked_gpu_matrixmultPfS_S_S_iiibE5B_shr has been demoted
// _ZZ17update_deltas_gpuPfS_iiS_iifE8actv_shr has been demoted
// _ZZ17update_deltas_gpuPfS_iiS_iifE9deriv_shr has been demoted

.visible .entry _Z22blocked_gpu_matrixmultPfS_S_S_iiib(
	.param .u64 .ptr .align 1 _Z22blocked_gpu_matrixmultPfS_S_S_iiib_param_0,
	.param .u64 .ptr .align 1 _Z22blocked_gpu_matrixmultPfS_S_S_iiib_param_1,
	.param .u64 .ptr .align 1 _Z22blocked_gpu_matrixmultPfS_S_S_iiib_param_2,
	.param .u64 .ptr .align 1 _Z22blocked_gpu_matrixmultPfS_S_S_iiib_param_3,
	.param .u32 _Z22blocked_gpu_matrixmultPfS_S_S_iiib_param_4,
	.param .u32 _Z22blocked_gpu_matrixmultPfS_S_S_iiib_param_5,
	.param .u32 _Z22blocked_gpu_matrixmultPfS_S_S_iiib_param_6,
	.param .u8 _Z22blocked_gpu_matrixmultPfS_S_S_iiib_param_7
)
{
	.reg .pred 	%p<31>;
	.reg .b16 	%rs<5>;
	.reg .b32 	%r<81>;
	.reg .b32 	%f<219>;
	.reg .b64 	%rd<22>;
	// demoted variable
	.shared .align 4 .b8 _ZZ22blocked_gpu_matrixmultPfS_S_S_iiibE5A_shr[4096];
	// demoted variable
	.shared .align 4 .b8 _ZZ22blocked_gpu_matrixmultPfS_S_S_iiibE5B_shr[4096];
	ld.param.u64 	%rd5, [_Z22blocked_gpu_matrixmultPfS_S_S_iiib_param_1];
	ld.param.u32 	%r39, [_Z22blocked_gpu_matrixmultPfS_S_S_iiib_param_4];
	ld.param.u32 	%r40, [_Z22blocked_gpu_matrixmultPfS_S_S_iiib_param_5];
	ld.param.u32 	%r41, [_Z22blocked_gpu_matrixmultPfS_S_S_iiib_param_6];
	ld.param.s8 	%rs1, [_Z22blocked_gpu_matrixmultPfS_S_S_iiib_param_7];
	cvta.to.global.u64 	%rd1, %rd5;
	mov.u32 	%r74, %tid.x;
	mov.u32 	%r73, %tid.y;
	mov.u32 	%r42, %ctaid.x;
	shl.b32 	%r43, %r42, 5;
	add.s32 	%r3, %r43, %r74;
	mov.u32 	%r44, %ctaid.y;
	shl.b32 	%r45, %r44, 5;
	add.s32 	%r4, %r45, %r73;
	setp.lt.s32 	%p2, %r41, 1;
	mov.f32 	%f217, 0f00000000;
	@%p2 bra 	$L__BB0_26;
	add.s32 	%r47, %r41, 31;
	shr.u32 	%r5, %r47, 5;
	setp.lt.s32 	%p3, %r4, %r39;
	mul.lo.s32 	%r6, %r41, %r4;
	shl.b32 	%r48, %r73, 7;
	mov.u32 	%r49, _ZZ22blocked_gpu_matrixmultPfS_S_S_iiibE5A_shr;
	add.s32 	%r7, %r49, %r48;
	shl.b32 	%r50, %r74, 2;
	add.s32 	%r8, %r7, %r50;
	setp.lt.s32 	%p4, %r3, %r40;
	mov.u32 	%r51, _ZZ22blocked_gpu_matrixmultPfS_S_S_iiibE5B_shr;
	add.s32 	%r11, %r51, %r50;
	add.s32 	%r9, %r11, %r48;
	and.pred  	%p1, %p3, %p4;
	and.b32  	%r10, %r41, 31;
	and.b32  	%r12, %r41, 15;
	and.b32  	%r13, %r41, 7;
	and.b32  	%r14, %r41, 16;
	and.b32  	%r15, %r41, 3;
	cvt.u16.u32 	%rs2, %r41;
	shr.u16 	%rs3, %rs2, 4;
	and.b16  	%rs4, %rs3, 1;
	mul.wide.u16 	%r52, %rs4, 16;
	neg.s32 	%r16, %r52;
	add.s32 	%r17, %r7, 32;
	add.s32 	%r18, %r11, 1024;
	mov.b32 	%r72, 0;
	mov.f32 	%f217, 0f00000000;
	not.pred 	%p13, %p1;
$L__BB0_2:
	setp.ge.s32 	%p5, %r4, %r39;
	setp.ge.s32 	%p6, %r74, %r41;
	or.pred  	%p7, %p5, %p6;
	@%p7 bra 	$L__BB0_4;
	ld.param.u64 	%rd19, [_Z22blocked_gpu_matrixmultPfS_S_S_iiib_param_0];
	add.s32 	%r53, %r74, %r6;
	cvta.to.global.u64 	%rd6, %rd19;
	mul.wide.u32 	%rd7, %r53, 4;
	add.s64 	%rd8, %rd6, %rd7;
	ld.global.f32 	%f20, [%rd8];
	st.shared.f32 	[%r8], %f20;
$L__BB0_4:
	setp.ge.s32 	%p8, %r3, %r40;
	setp.ge.s32 	%p9, %r73, %r41;
	or.pred  	%p10, %p8, %p9;
	@%p10 bra 	$L__BB0_10;
	setp.eq.s16 	%p11, %rs1, 0;
	@%p11 bra 	$L__BB0_9;
	setp.ne.s32 	%p12, %r73, 0;
	@%p12 bra 	$L__BB0_8;
	mov.b32 	%r56, 1065353216;
	st.shared.u32 	[%r9], %r56;
	bra.uni 	$L__BB0_10;
$L__BB0_8:
	add.s32 	%r54, %r73, -1;
	mad.lo.s32 	%r55, %r54, %r40, %r3;
	mul.wide.s32 	%rd9, %r55, 4;
	add.s64 	%rd10, %rd1, %rd9;
	ld.global.f32 	%f21, [%rd10];
	st.shared.f32 	[%r9], %f21;
	bra.uni 	$L__BB0_10;
$L__BB0_9:
	mad.lo.s32 	%r57, %r73, %r40, %r3;
	mul.wide.s32 	%rd11, %r57, 4;
	add.s64 	%rd12, %rd1, %rd11;
	ld.global.f32 	%f22, [%rd12];
	st.shared.f32 	[%r9], %f22;
$L__BB0_10:
	bar.sync 	0;
	@%p13 bra 	$L__BB0_25;
	setp.eq.s32 	%p14, %r10, 0;
	add.s32 	%r58, %r5, -1;
	setp.ne.s32 	%p15, %r72, %r58;
	or.pred  	%p16, %p14, %p15;
	@%p16 bra 	$L__BB0_30;
	setp.lt.u32 	%p17, %r10, 16;
	mov.b32 	%r79, 0;
	@%p17 bra 	$L__BB0_15;
	mov.u32 	%r75, %r18;
	mov.u32 	%r76, %r17;
	mov.u32 	%r77, %r16;
$L__BB0_14:
	.pragma "nounroll";
	ld.shared.f32 	%f119, [%r76+-32];
	ld.shared.f32 	%f120, [%r75+-1024];
	fma.rn.f32 	%f121, %f119, %f120, %f217;
	ld.shared.f32 	%f122, [%r76+-28];
	ld.shared.f32 	%f123, [%r75+-896];
	fma.rn.f32 	%f124, %f122, %f123, %f121;
	ld.shared.f32 	%f125, [%r76+-24];
	ld.shared.f32 	%f126, [%r75+-768];
	fma.rn.f32 	%f127, %f125, %f126, %f124;
	ld.shared.f32 	%f128, [%r76+-20];
	ld.shared.f32 	%f129, [%r75+-640];
	fma.rn.f32 	%f130, %f128, %f129, %f127;
	ld.shared.f32 	%f131, [%r76+-16];
	ld.shared.f32 	%f132, [%r75+-512];
	fma.rn.f32 	%f133, %f131, %f132, %f130;
	ld.shared.f32 	%f134, [%r76+-12];
	ld.shared.f32 	%f135, [%r75+-384];
	fma.rn.f32 	%f136, %f134, %f135, %f133;
	ld.shared.f32 	%f137, [%r76+-8];
	ld.shared.f32 	%f138, [%r75+-256];
	fma.rn.f32 	%f139, %f137, %f138, %f136;
	ld.shared.f32 	%f140, [%r76+-4];
	ld.shared.f32 	%f141, [%r75+-128];
	fma.rn.f32 	%f142, %f140, %f141, %f139;
	ld.shared.f32 	%f143, [%r76];
	ld.shared.f32 	%f144, [%r75];
	fma.rn.f32 	%f145, %f143, %f144, %f142;
	ld.shared.f32 	%f146, [%r76+4];
	ld.shared.f32 	%f147, [%r75+128];
	fma.rn.f32 	%f148, %f146, %f147, %f145;
	ld.shared.f32 	%f149, [%r76+8];
	ld.shared.f32 	%f150, [%r75+256];
	fma.rn.f32 	%f151, %f149, %f150, %f148;
	ld.shared.f32 	%f152, [%r76+12];
	ld.shared.f32 	%f153, [%r75+384];
	fma.rn.f32 	%f154, %f152, %f153, %f151;
	ld.shared.f32 	%f155, [%r76+16];
	ld.shared.f32 	%f156, [%r75+512];
	fma.rn.f32 	%f157, %f155, %f156, %f154;
	ld.shared.f32 	%f158, [%r76+20];
	ld.shared.f32 	%f159, [%r75+640];
	fma.rn.f32 	%f160, %f158, %f159, %f157;
	ld.shared.f32 	%f161, [%r76+24];
	ld.shared.f32 	%f162, [%r75+768];
	fma.rn.f32 	%f163, %f161, %f162, %f160;
	ld.shared.f32 	%f164, [%r76+28];
	ld.shared.f32 	%f165, [%r75+896];
	fma.rn.f32 	%f217, %f164, %f165, %f163;
	add.s32 	%r77, %r77, 16;
	add.s32 	%r76, %r76, 64;
	add.s32 	%r75, %r75, 2048;
	setp.eq.s32 	%p18, %r77, 0;
	mov.u32 	%r79, %r14;
	@%p18 bra 	$L__BB0_15;
	bra.uni 	$L__BB0_14;
$L__BB0_15:
	setp.eq.s32 	%p19, %r12, 0;
	@%p19 bra 	$L__BB0_25;
	add.s32 	%r60, %r12, -1;
	setp.lt.u32 	%p20, %r60, 7;
	@%p20 bra 	$L__BB0_18;
	shl.b32 	%r61, %r79, 2;
	add.s32 	%r62, %r7, %r61;
	ld.shared.f32 	%f167, [%r62];
	shl.b32 	%r63, %r79, 7;
	add.s32 	%r64, %r11, %r63;
	ld.shared.f32 	%f168, [%r64];
	fma.rn.f32 	%f169, %f167, %f168, %f217;
	ld.shared.f32 	%f170, [%r62+4];
	ld.shared.f32 	%f171, [%r64+128];
	fma.rn.f32 	%f172, %f170, %f171, %f169;
	ld.shared.f32 	%f173, [%r62+8];
	ld.shared.f32 	%f174, [%r64+256];
	fma.rn.f32 	%f175, %f173, %f174, %f172;
	ld.shared.f32 	%f176, [%r62+12];
	ld.shared.f32 	%f177, [%r64+384];
	fma.rn.f32 	%f178, %f176, %f177, %f175;
	ld.shared.f32 	%f179, [%r62+16];
	ld.shared.f32 	%f180, [%r64+512];
	fma.rn.f32 	%f181, %f179, %f180, %f178;
	ld.shared.f32 	%f182, [%r62+20];
	ld.shared.f32 	%f183, [%r64+640];
	fma.rn.f32 	%f184, %f182, %f183, %f181;
	ld.shared.f32 	%f185, [%r62+24];
	ld.shared.f32 	%f186, [%r64+768];
	fma.rn.f32 	%f187, %f185, %f186, %f184;
	ld.shared.f32 	%f188, [%r62+28];
	ld.shared.f32 	%f189, [%r64+896];
	fma.rn.f32 	%f217, %f188, %f189, %f187;
	add.s32 	%r79, %r79, 8;
$L__BB0_18:
	setp.eq.s32 	%p21, %r13, 0;
	@%p21 bra 	$L__BB0_25;
	add.s32 	%r65, %r13, -1;
	setp.lt.u32 	%p22, %r65, 3;
	@%p22 bra 	$L__BB0_21;
	shl.b32 	%r66, %r79, 2;
	add.s32 	%r67, %r7, %r66;
	ld.shared.f32 	%f191, [%r67];
	shl.b32 	%r68, %r79, 7;
	add.s32 	%r69, %r11, %r68;
	ld.shared.f32 	%f192, [%r69];
	fma.rn.f32 	%f193, %f191, %f192, %f217;
	ld.shared.f32 	%f194, [%r67+4];
	ld.shared.f32 	%f195, [%r69+128];
	fma.rn.f32 	%f196, %f194, %f195, %f193;
	ld.shared.f32 	%f197, [%r67+8];
	ld.shared.f32 	%f198, [%r69+256];
	fma.rn.f32 	%f199, %f197, %f198, %f196;
	ld.shared.f32 	%f200, [%r67+12];
	ld.shared.f32 	%f201, [%r69+384];
	fma.rn.f32 	%f217, %f200, %f201, %f199;
	add.s32 	%r79, %r79, 4;
$L__BB0_21:
	setp.eq.s32 	%p23, %r15, 0;
	@%p23 bra 	$L__BB0_25;
	setp.eq.s32 	%p24, %r15, 1;
	shl.b32 	%r70, %r79, 2;
	add.s32 	%r33, %r7, %r70;
	ld.shared.f32 	%f202, [%r33];
	shl.b32 	%r71, %r79, 7;
	add.s32 	%r34, %r11, %r71;
	ld.shared.f32 	%f203, [%r34];
	fma.rn.f32 	%f217, %f202, %f203, %f217;
	@%p24 bra 	$L__BB0_25;
	setp.eq.s32 	%p25, %r15, 2;
	ld.shared.f32 	%f204, [%r33+4];
	ld.shared.f32 	%f205, [%r34+128];
	fma.rn.f32 	%f217, %f204, %f205, %f217;
	@%p25 bra 	$L__BB0_25;
	ld.shared.f32 	%f206, [%r33+8];
	ld.shared.f32 	%f207, [%r34+256];
	fma.rn.f32 	%f217, %f206, %f207, %f217;
$L__BB0_25:
	bar.sync 	0;
	add.s32 	%r74, %r74, 32;
	add.s32 	%r73, %r73, 32;
	add.s32 	%r72, %r72, 1;
	setp.ne.s32 	%p26, %r72, %r5;
	@%p26 bra 	$L__BB0_2;
$L__BB0_26:
	setp.ge.s32 	%p27, %r4, %r39;
	setp.ge.s32 	%p28, %r3, %r40;
	or.pred  	%p29, %p27, %p28;
	@%p29 bra 	$L__BB0_29;
	ld.param.u64 	%rd20, [_Z22blocked_gpu_matrixmultPfS_S_S_iiib_param_2];
	mad.lo.s32 	%r38, %r40, %r4, %r3;
	cvta.to.global.u64 	%rd13, %rd20;
	mul.wide.s32 	%rd14, %r38, 4;
	add.s64 	%rd15, %rd13, %rd14;
	st.global.f32 	[%rd15], %f217;
	setp.eq.s16 	%p30, %rs1, 0;
	@%p30 bra 	$L__BB0_29;
	ld.param.u64 	%rd21, [_Z22blocked_gpu_matrixmultPfS_S_S_iiib_param_3];
	max.f32 	%f208, %f217, 0f00000000;
	cvta.to.global.u64 	%rd16, %rd21;
	add.s64 	%rd18, %rd16, %rd14;
	st.global.f32 	[%rd18], %f208;
$L__BB0_29:
	ret;
$L__BB0_30:
	ld.shared.f32 	%f23, [%r7];
	ld.shared.f32 	%f24, [%r11];
	fma.rn.f32 	%f25, %f23, %f24, %f217;
	ld.shared.f32 	%f26, [%r7+4];
	ld.shared.f32 	%f27, [%r11+128];
	fma.rn.f32 	%f28, %f26, %f27, %f25;
	ld.shared.f32 	%f29, [%r7+8];
	ld.shared.f32 	%f30, [%r11+256];
	fma.rn.f32 	%f31, %f29, %f30, %f28;
	ld.shared.f32 	%f32, [%r7+12];
	ld.shared.f32 	%f33, [%r11+384];
	fma.rn.f32 	%f34, %f32, %f33, %f31;
	ld.shared.f32 	%f35, [%r7+16];
	ld.shared.f32 	%f36, [%r11+512];
	fma.rn.f32 	%f37, %f35, %f36, %f34;
	ld.shared.f32 	%f38, [%r7+20];
	ld.shared.f32 	%f39, [%r11+640];
	fma.rn.f32 	%f40, %f38, %f39, %f37;
	ld.shared.f32 	%f41, [%r7+24];
	ld.shared.f32 	%f42, [%r11+768];
	fma.rn.f32 	%f43, %f41, %f42, %f40;
	ld.shared.f32 	%f44, [%r7+28];
	ld.shared.f32 	%f45, [%r11+896];
	fma.rn.f32 	%f46, %f44, %f45, %f43;
	ld.shared.f32 	%f47, [%r7+32];
	ld.shared.f32 	%f48, [%r11+1024];
	fma.rn.f32 	%f49, %f47, %f48, %f46;
	ld.shared.f32 	%f50, [%r7+36];
	ld.shared.f32 	%f51, [%r11+1152];
	fma.rn.f32 	%f52, %f50, %f51, %f49;
	ld.shared.f32 	%f53, [%r7+40];
	ld.shared.f32 	%f54, [%r11+1280];
	fma.rn.f32 	%f55, %f53, %f54, %f52;
	ld.shared.f32 	%f56, [%r7+44];
	ld.shared.f32 	%f57, [%r11+1408];
	fma.rn.f32 	%f58, %f56, %f57, %f55;
	ld.shared.f32 	%f59, [%r7+48];
	ld.shared.f32 	%f60, [%r11+1536];
	fma.rn.f32 	%f61, %f59, %f60, %f58;
	ld.shared.f32 	%f62, [%r7+52];
	ld.shared.f32 	%f63, [%r11+1664];
	fma.rn.f32 	%f64, %f62, %f63, %f61;
	ld.shared.f32 	%f65, [%r7+56];
	ld.shared.f32 	%f66, [%r11+1792];
	fma.rn.f32 	%f67, %f65, %f66, %f64;
	ld.shared.f32 	%f68, [%r7+60];
	ld.shared.f32 	%f69, [%r11+1920];
	fma.rn.f32 	%f70, %f68, %f69, %f67;
	ld.shared.f32 	%f71, [%r7+64];
	ld.shared.f32 	%f72, [%r11+2048];
	fma.rn.f32 	%f73, %f71, %f72, %f70;
	ld.shared.f32 	%f74, [%r7+68];
	ld.shared.f32 	%f75, [%r11+2176];
	fma.rn.f32 	%f76, %f74, %f75, %f73;
	ld.shared.f32 	%f77, [%r7+72];
	ld.shared.f32 	%f78, [%r11+2304];
	fma.rn.f32 	%f79, %f77, %f78, %f76;
	ld.shared.f32 	%f80, [%r7+76];
	ld.shared.f32 	%f81, [%r11+2432];
	fma.rn.f32 	%f82, %f80, %f81, %f79;
	ld.shared.f32 	%f83, [%r7+80];
	ld.shared.f32 	%f84, [%r11+2560];
	fma.rn.f32 	%f85, %f83, %f84, %f82;
	ld.shared.f32 	%f86, [%r7+84];
	ld.shared.f32 	%f87, [%r11+2688];
	fma.rn.f32 	%f88, %f86, %f87, %f85;
	ld.shared.f32 	%f89, [%r7+88];
	ld.shared.f32 	%f90, [%r11+2816];
	fma.rn.f32 	%f91, %f89, %f90, %f88;
	ld.shared.f32 	%f92, [%r7+92];
	ld.shared.f32 	%f93, [%r11+2944];
	fma.rn.f32 	%f94, %f92, %f93, %f91;
	ld.shared.f32 	%f95, [%r7+96];
	ld.shared.f32 	%f96, [%r11+3072];
	fma.rn.f32 	%f97, %f95, %f96, %f94;
	ld.shared.f32 	%f98, [%r7+100];
	ld.shared.f32 	%f99, [%r11+3200];
	fma.rn.f32 	%f100, %f98, %f99, %f97;
	ld.shared.f32 	%f101, [%r7+104];
	ld.shared.f32 	%f102, [%r11+3328];
	fma.rn.f32 	%f103, %f101, %f102, %f100;
	ld.shared.f32 	%f104, [%r7+108];
	ld.shared.f32 	%f105, [%r11+3456];
	fma.rn.f32 	%f106, %f104, %f105, %f103;
	ld.shared.f32 	%f107, [%r7+112];
	ld.shared.f32 	%f108, [%r11+3584];
	fma.rn.f32 	%f109, %f107, %f108, %f106;
	ld.shared.f32 	%f110, [%r7+116];
	ld.shared.f32 	%f111, [%r11+3712];
	fma.rn.f32 	%f112, %f110, %f111, %f109;
	ld.shared.f32 	%f113, [%r7+120];
	ld.shared.f32 	%f114, [%r11+3840];
	fma.rn.f32 	%f115, %f113, %f114, %f112;
	ld.shared.f32 	%f116, [%r7+124];
	ld.shared.f32 	%f117, [%r11+3968];
	fma.rn.f32 	%f217, %f116, %f117, %f115;
	bra.uni 	$L__BB0_25;

}
	// .globl	_Z21calc_max_output_layerPfiiS_
.visible .entry _Z21calc_max_output_layerPfiiS_(
	.param .u64 .ptr .align 1 _Z21calc_max_output_layerPfiiS__param_0,
	.param .u32 _Z21calc_max_output_layerPfiiS__param_1,
	.param .u32 _Z21calc_max_output_layerPfiiS__param_2,
	.param .u64 .ptr .align 1 _Z21calc_max_output_layerPfiiS__param_3
)
{
	.reg .pred 	%p<5>;
	.reg .b32 	%r<17>;
	.reg .b32 	%f<4>;
	.reg .b64 	%rd<9>;

	ld.param.u64 	%rd2, [_Z21calc_max_output_layerPfiiS__param_0];
	ld.param.u32 	%r7, [_Z21calc_max_output_layerPfiiS__param_1];
	ld.param.u32 	%r6, [_Z21calc_max_output_layerPfiiS__param_2];
	ld.param.u64 	%rd3, [_Z21calc_max_output_layerPfiiS__param_3];
	mov.u32 	%r8, %tid.x;
	mov.u32 	%r9, %ctaid.x;
	shl.b32 	%r10, %r9, 5;
	add.s32 	%r1, %r10, %r8;
	mov.u32 	%r11, %tid.y;
	mov.u32 	%r12, %ctaid.y;
	shl.b32 	%r13, %r12, 5;
	add.s32 	%r2, %r13, %r11;
	setp.ge.s32 	%p1, %r2, %r7;
	setp.ge.s32 	%p2, %r1, %r6;
	or.pred  	%p3, %p1, %p2;
	@%p3 bra 	$L__BB1_3;
	cvta.to.global.u64 	%rd4, %rd2;
	cvta.to.global.u64 	%rd5, %rd3;
	mul.wide.s32 	%rd6, %r1, 4;
	add.s64 	%rd1, %rd5, %rd6;
	mad.lo.s32 	%r14, %r6, %r2, %r1;
	mul.wide.s32 	%rd7, %r14, 4;
	add.s64 	%rd8, %rd4, %rd7;
	ld.global.f32 	%f1, [%rd8];
	ld.global.u32 	%r16, [%rd1];
$L__BB1_2:
	mov.b32 	%f2, %r16;
	max.f32 	%f3, %f1, %f2;
	mov.b32 	%r15, %f3;
	atom.relaxed.global.cas.b32 	%r5, [%rd1], %r16, %r15;
	setp.ne.s32 	%p4, %r16, %r5;
	mov.u32 	%r16, %r5;
	@%p4 bra 	$L__BB1_2;
$L__BB1_3:
	ret;

}
	// .globl	_Z21calc_sum_output_layerPfiiS_S_
.visible .entry _Z21calc_sum_output_layerPfiiS_S_(
	.param .u64 .ptr .align 1 _Z21calc_sum_output_layerPfiiS_S__param_0,
	.param .u32 _Z21calc_sum_output_layerPfiiS_S__param_1,
	.param .u32 _Z21calc_sum_output_layerPfiiS_S__param_2,
	.param .u64 .ptr .align 1 _Z21calc_sum_output_layerPfiiS_S__param_3,
	.param .u64 .ptr .align 1 _Z21calc_sum_output_layerPfiiS_S__param_4
)
{
	.reg .pred 	%p<4>;
	.reg .b32 	%r<14>;
	.reg .b32 	%f<17>;
	.reg .b64 	%rd<12>;

	ld.param.u64 	%rd1, [_Z21calc_sum_output_layerPfiiS_S__param_0];
	ld.param.u32 	%r4, [_Z21calc_sum_output_layerPfiiS_S__param_1];
	ld.param.u32 	%r3, [_Z21calc_sum_output_layerPfiiS_S__param_2];
	ld.param.u64 	%rd2, [_Z21calc_sum_output_layerPfiiS_S__param_3];
	ld.param.u64 	%rd3, [_Z21calc_sum_output_layerPfiiS_S__param_4];
	mov.u32 	%r5, %tid.x;
	mov.u32 	%r6, %ctaid.x;
	shl.b32 	%r7, %r6, 5;
	add.s32 	%r1, %r7, %r5;
	mov.u32 	%r8, %tid.y;
	mov.u32 	%r9, %ctaid.y;
	shl.b32 	%r10, %r9, 5;
	add.s32 	%r2, %r10, %r8;
	setp.ge.s32 	%p1, %r2, %r4;
	setp.ge.s32 	%p2, %r1, %r3;
	or.pred  	%p3, %p1, %p2;
	@%p3 bra 	$L__BB2_2;
	cvta.to.global.u64 	%rd4, %rd1;
	cvta.to.global.u64 	%rd5, %rd2;
	cvta.to.global.u64 	%rd6, %rd3;
	mul.wide.s32 	%rd7, %r1, 4;
	add.s64 	%rd8, %rd6, %rd7;
	mad.lo.s32 	%r11, %r3, %r2, %r1;
	mul.wide.s32 	%rd9, %r11, 4;
	add.s64 	%rd10, %rd4, %rd9;
	ld.global.f32 	%f1, [%rd10];
	add.s64 	%rd11, %rd5, %rd7;
	ld.global.f32 	%f2, [%rd11];
	sub.f32 	%f3, %f1, %f2;
	fma.rn.f32 	%f4, %f3, 0f3BBB989D, 0f3F000000;
	cvt.sat.f32.f32 	%f5, %f4;
	mov.f32 	%f6, 0f4B400001;
	mov.f32 	%f7, 0f437C0000;
	fma.rm.f32 	%f8, %f5, %f7, %f6;
	add.f32 	%f9, %f8, 0fCB40007F;
	neg.f32 	%f10, %f9;
	fma.rn.f32 	%f11, %f3, 0f3FB8AA3B, %f10;
	fma.rn.f32 	%f12, %f3, 0f32A57060, %f11;
	mov.b32 	%r12, %f8;
	shl.b32 	%r13, %r12, 23;
	mov.b32 	%f13, %r13;
	ex2.approx.ftz.f32 	%f14, %f12;
	mul.f32 	%f15, %f14, %f13;
	atom.global.add.f32 	%f16, [%rd8], %f15;
$L__BB2_2:
	ret;

}
	// .globl	_Z20softmax_output_layerPfS_iiS_S_S_
.visible .entry _Z20softmax_output_layerPfS_iiS_S_S_(
	.param .u64 .ptr .align 1 _Z20softmax_output_layerPfS_iiS_S_S__param_0,
	.param .u64 .ptr .align 1 _Z20softmax_output_layerPfS_iiS_S_S__param_1,
	.param .u32 _Z20softmax_output_layerPfS_iiS_S_S__param_2,
	.param .u32 _Z20softmax_output_layerPfS_iiS_S_S__param_3,
	.param .u64 .ptr .align 1 _Z20softmax_output_layerPfS_iiS_S_S__param_4,
	.param .u64 .ptr .align 1 _Z20softmax_output_layerPfS_iiS_S_S__param_5,
	.param .u64 .ptr .align 1 _Z20softmax_output_layerPfS_iiS_S_S__param_6
)
{
	.reg .pred 	%p<7>;
	.reg .b32 	%r<19>;
	.reg .b32 	%f<39>;
	.reg .b64 	%rd<18>;

	ld.param.u64 	%rd1, [_Z20softmax_output_layerPfS_iiS_S_S__param_0];
	ld.param.u64 	%rd2, [_Z20softmax_output_layerPfS_iiS_S_S__param_1];
	ld.param.u32 	%r4, [_Z20softmax_output_layerPfS_iiS_S_S__param_2];
	ld.param.u32 	%r3, [_Z20softmax_output_layerPfS_iiS_S_S__param_3];
	ld.param.u64 	%rd3, [_Z20softmax_output_layerPfS_iiS_S_S__param_4];
	ld.param.u64 	%rd4, [_Z20softmax_output_layerPfS_iiS_S_S__param_5];
	ld.param.u64 	%rd5, [_Z20softmax_output_layerPfS_iiS_S_S__param_6];
	mov.u32 	%r5, %tid.x;
	mov.u32 	%r6, %ctaid.x;
	shl.b32 	%r7, %r6, 5;
	add.s32 	%r1, %r7, %r5;
	mov.u32 	%r8, %tid.y;
	mov.u32 	%r9, %ctaid.y;
	shl.b32 	%r10, %r9, 5;
	add.s32 	%r2, %r10, %r8;
	setp.ge.s32 	%p1, %r2, %r4;
	setp.ge.s32 	%p2, %r1, %r3;
	or.pred  	%p3, %p1, %p2;
	@%p3 bra 	$L__BB3_2;
	cvta.to.global.u64 	%rd6, %rd1;
	cvta.to.global.u64 	%rd7, %rd3;
	cvta.to.global.u64 	%rd8, %rd4;
	cvta.to.global.u64 	%rd9, %rd2;
	cvta.to.global.u64 	%rd10, %rd5;
	mad.lo.s32 	%r11, %r3, %r2, %r1;
	mul.wide.s32 	%rd11, %r11, 4;
	add.s64 	%rd12, %rd6, %rd11;
	ld.global.f32 	%f1, [%rd12];
	mul.wide.s32 	%rd13, %r1, 4;
	add.s64 	%rd14, %rd7, %rd13;
	ld.global.f32 	%f2, [%rd14];
	sub.f32 	%f3, %f1, %f2;
	add.s64 	%rd15, %rd8, %rd13;
	ld.global.f32 	%f4, [%rd15];
	setp.lt.f32 	%p4, %f4, 0f00800000;
	mul.f32 	%f5, %f4, 0f4B000000;
	selp.f32 	%f6, %f5, %f4, %p4;
	selp.f32 	%f7, 0fC1B80000, 0f00000000, %p4;
	mov.b32 	%r12, %f6;
	add.s32 	%r13, %r12, -1059760811;
	and.b32  	%r14, %r13, -8388608;
	sub.s32 	%r15, %r12, %r14;
	mov.b32 	%f8, %r15;
	cvt.rn.f32.s32 	%f9, %r14;
	fma.rn.f32 	%f10, %f9, 0f34000000, %f7;
	add.f32 	%f11, %f8, 0fBF800000;
	fma.rn.f32 	%f12, %f11, 0fBE055027, 0f3E1039F6;
	fma.rn.f32 	%f13, %f12, %f11, 0fBDF8CDCC;
	fma.rn.f32 	%f14, %f13, %f11, 0f3E0F2955;
	fma.rn.f32 	%f15, %f14, %f11, 0fBE2AD8B9;
	fma.rn.f32 	%f16, %f15, %f11, 0f3E4CED0B;
	fma.rn.f32 	%f17, %f16, %f11, 0fBE7FFF22;
	fma.rn.f32 	%f18, %f17, %f11, 0f3EAAAA78;
	fma.rn.f32 	%f19, %f18, %f11, 0fBF000000;
	mul.f32 	%f20, %f11, %f19;
	fma.rn.f32 	%f21, %f20, %f11, %f11;
	fma.rn.f32 	%f22, %f10, 0f3F317218, %f21;
	setp.gt.u32 	%p5, %r12, 2139095039;
	fma.rn.f32 	%f23, %f6, 0f7F800000, 0f7F800000;
	selp.f32 	%f24, %f23, %f22, %p5;
	setp.eq.f32 	%p6, %f6, 0f00000000;
	selp.f32 	%f25, 0fFF800000, %f24, %p6;
	sub.f32 	%f26, %f3, %f25;
	fma.rn.f32 	%f27, %f26, 0f3BBB989D, 0f3F000000;
	cvt.sat.f32.f32 	%f28, %f27;
	mov.f32 	%f29, 0f4B400001;
	mov.f32 	%f30, 0f437C0000;
	fma.rm.f32 	%f31, %f28, %f30, %f29;
	add.f32 	%f32, %f31, 0fCB40007F;
	neg.f32 	%f33, %f32;
	fma.rn.f32 	%f34, %f26, 0f3FB8AA3B, %f33;
	fma.rn.f32 	%f35, %f26, 0f32A57060, %f34;
	mov.b32 	%r16, %f31;
	shl.b32 	%r17, %r16, 23;
	mov.b32 	%f36, %r17;
	ex2.approx.ftz.f32 	%f37, %f35;
	mul.f32 	%f38, %f37, %f36;
	add.s64 	%rd16, %rd9, %rd11;
	st.global.f32 	[%rd16], %f38;
	add.s64 	%rd17, %rd10, %rd13;
	mov.b32 	%r18, 0;
	st.global.u32 	[%rd17], %r18;
$L__BB3_2:
	ret;

}
	// .globl	_Z25crossentropy_output_layerPfiiS_S_S_S_
.visible .entry _Z25crossentropy_output_layerPfiiS_S_S_S_(
	.param .u64 .ptr .align 1 _Z25crossentropy_output_layerPfiiS_S_S_S__param_0,
	.param .u32 _Z25crossentropy_output_layerPfiiS_S_S_S__param_1,
	.param .u32 _Z25crossentropy_output_layerPfiiS_S_S_S__param_2,
	.param .u64 .ptr .align 1 _Z25crossentropy_output_layerPfiiS_S_S_S__param_3,
	.param .u64 .ptr .align 1 _Z25crossentropy_output_layerPfiiS_S_S_S__param_4,
	.param .u64 .ptr .align 1 _Z25crossentropy_output_layerPfiiS_S_S_S__param_5,
	.param .u64 .ptr .align 1 _Z25crossentropy_output_layerPfiiS_S_S_S__param_6
)
{
	.reg .pred 	%p<7>;
	.reg .b32 	%r<18>;
	.reg .b32 	%f<27>;
	.reg .b64 	%rd<18>;

	ld.param.u64 	%rd1, [_Z25crossentropy_output_layerPfiiS_S_S_S__param_0];
	ld.param.u32 	%r4, [_Z25crossentropy_output_layerPfiiS_S_S_S__param_1];
	ld.param.u32 	%r3, [_Z25crossentropy_output_layerPfiiS_S_S_S__param_2];
	ld.param.u64 	%rd2, [_Z25crossentropy_output_layerPfiiS_S_S_S__param_3];
	ld.param.u64 	%rd3, [_Z25crossentropy_output_layerPfiiS_S_S_S__param_4];
	ld.param.u64 	%rd4, [_Z25crossentropy_output_layerPfiiS_S_S_S__param_5];
	ld.param.u64 	%rd5, [_Z25crossentropy_output_layerPfiiS_S_S_S__param_6];
	mov.u32 	%r5, %tid.x;
	mov.u32 	%r6, %ctaid.x;
	shl.b32 	%r7, %r6, 5;
	add.s32 	%r1, %r7, %r5;
	mov.u32 	%r8, %tid.y;
	mov.u32 	%r9, %ctaid.y;
	shl.b32 	%r10, %r9, 5;
	add.s32 	%r2, %r10, %r8;
	setp.ge.s32 	%p1, %r2, %r4;
	setp.ge.s32 	%p2, %r1, %r3;
	or.pred  	%p3, %p1, %p2;
	@%p3 bra 	$L__BB4_2;
	cvta.to.global.u64 	%rd6, %rd3;
	cvta.to.global.u64 	%rd7, %rd4;
	cvta.to.global.u64 	%rd8, %rd2;
	cvta.to.global.u64 	%rd9, %rd1;
	cvta.to.global.u64 	%rd10, %rd5;
	mul.wide.s32 	%rd11, %r1, 4;
	add.s64 	%rd12, %rd6, %rd11;
	mov.b32 	%r11, -8388608;
	st.global.u32 	[%rd12], %r11;
	add.s64 	%rd13, %rd7, %rd11;
	mov.b32 	%r12, 0;
	st.global.u32 	[%rd13], %r12;
	add.s64 	%rd14, %rd10, %rd11;
	mad.lo.s32 	%r13, %r3, %r2, %r1;
	mul.wide.s32 	%rd15, %r13, 4;
	add.s64 	%rd16, %rd8, %rd15;
	ld.global.f32 	%f1, [%rd16];
	neg.f32 	%f2, %f1;
	add.s64 	%rd17, %rd9, %rd15;
	ld.global.f32 	%f3, [%rd17];
	setp.lt.f32 	%p4, %f3, 0f00800000;
	mul.f32 	%f4, %f3, 0f4B000000;
	selp.f32 	%f5, %f4, %f3, %p4;
	selp.f32 	%f6, 0fC1B80000, 0f00000000, %p4;
	mov.b32 	%r14, %f5;
	add.s32 	%r15, %r14, -1059760811;
	and.b32  	%r16, %r15, -8388608;
	sub.s32 	%r17, %r14, %r16;
	mov.b32 	%f7, %r17;
	cvt.rn.f32.s32 	%f8, %r16;
	fma.rn.f32 	%f9, %f8, 0f34000000, %f6;
	add.f32 	%f10, %f7, 0fBF800000;
	fma.rn.f32 	%f11, %f10, 0fBE055027, 0f3E1039F6;
	fma.rn.f32 	%f12, %f11, %f10, 0fBDF8CDCC;
	fma.rn.f32 	%f13, %f12, %f10, 0f3E0F2955;
	fma.rn.f32 	%f14, %f13, %f10, 0fBE2AD8B9;
	fma.rn.f32 	%f15, %f14, %f10, 0f3E4CED0B;
	fma.rn.f32 	%f16, %f15, %f10, 0fBE7FFF22;
	fma.rn.f32 	%f17, %f16, %f10, 0f3EAAAA78;
	fma.rn.f32 	%f18, %f17, %f10, 0fBF000000;
	mul.f32 	%f19, %f10, %f18;
	fma.rn.f32 	%f20, %f19, %f10, %f10;
	fma.rn.f32 	%f21, %f9, 0f3F317218, %f20;
	setp.gt.u32 	%p5, %r14, 2139095039;
	fma.rn.f32 	%f22, %f5, 0f7F800000, 0f7F800000;
	selp.f32 	%f23, %f22, %f21, %p5;
	setp.eq.f32 	%p6, %f5, 0f00000000;
	selp.f32 	%f24, 0fFF800000, %f23, %p6;
	mul.f32 	%f25, %f24, %f2;
	atom.global.add.f32 	%f26, [%rd14], %f25;
$L__BB4_2:
	ret;

}
	// .globl	_Z22extract_single_examplePfiiS_iiS_S_
.visible .entry _Z22extract_single_examplePfiiS_iiS_S_(
	.param .u64 .ptr .align 1 _Z22extract_single_examplePfiiS_iiS_S__param_0,
	.param .u32 _Z22extract_single_examplePfiiS_iiS_S__param_1,
	.param .u32 _Z22extract_single_examplePfiiS_iiS_S__param_2,
	.param .u64 .ptr .align 1 _Z22extract_single_examplePfiiS_iiS_S__param_3,
	.param .u32 _Z22extract_single_examplePfiiS_iiS_S__param_4,
	.param .u32 _Z22extract_single_examplePfiiS_iiS_S__param_5,
	.param .u64 .ptr .align 1 _Z22extract_single_examplePfiiS_iiS_S__param_6,
	.param .u64 .ptr .align 1 _Z22extract_single_examplePfiiS_iiS_S__param_7
)
{
	.reg .pred 	%p<6>;
	.reg .b32 	%r<16>;
	.reg .b32 	%f<2>;
	.reg .b64 	%rd<13>;

	ld.param.u64 	%rd1, [_Z22extract_single_examplePfiiS_iiS_S__param_0];
	ld.param.u32 	%r4, [_Z22extract_single_examplePfiiS_iiS_S__param_1];
	ld.param.u32 	%r5, [_Z22extract_single_examplePfiiS_iiS_S__param_2];
	ld.param.u64 	%rd2, [_Z22extract_single_examplePfiiS_iiS_S__param_3];
	ld.param.u32 	%r2, [_Z22extract_single_examplePfiiS_iiS_S__param_4];
	ld.param.u32 	%r3, [_Z22extract_single_examplePfiiS_iiS_S__param_5];
	ld.param.u64 	%rd3, [_Z22extract_single_examplePfiiS_iiS_S__param_6];
	ld.param.u64 	%rd4, [_Z22extract_single_examplePfiiS_iiS_S__param_7];
	mov.u32 	%r6, %tid.x;
	mov.u32 	%r7, %ctaid.x;
	shl.b32 	%r8, %r7, 5;
	add.s32 	%r9, %r8, %r6;
	mov.u32 	%r10, %tid.y;
	mov.u32 	%r11, %ctaid.y;
	shl.b32 	%r12, %r11, 5;
	add.s32 	%r1, %r12, %r10;
	setp.ge.s32 	%p1, %r1, %r4;
	setp.ge.s32 	%p2, %r9, %r5;
	or.pred  	%p3, %p1, %p2;
	@%p3 bra 	$L__BB5_5;
	cvta.to.global.u64 	%rd5, %rd2;
	cvta.to.global.u64 	%rd6, %rd1;
	mad.lo.s32 	%r13, %r2, %r1, %r3;
	mul.wide.s32 	%rd7, %r13, 4;
	add.s64 	%rd8, %rd5, %rd7;
	ld.global.f32 	%f1, [%rd8];
	mul.wide.u32 	%rd9, %r1, 4;
	add.s64 	%rd10, %rd6, %rd9;
	st.global.f32 	[%rd10], %f1;
	setp.eq.s64 	%p4, %rd3, 0;
	@%p4 bra 	$L__BB5_3;
	cvta.to.global.u64 	%rd11, %rd3;
	mov.b32 	%r14, -8388608;
	st.global.u32 	[%rd11], %r14;
$L__BB5_3:
	setp.eq.s64 	%p5, %rd4, 0;
	@%p5 bra 	$L__BB5_5;
	cvta.to.global.u64 	%rd12, %rd4;
	mov.b32 	%r15, 0;
	st.global.u32 	[%rd12], %r15;
$L__BB5_5:
	ret;

}
	// .globl	_Z22calc_single_output_maxPfiiS_
.visible .entry _Z22calc_single_output_maxPfiiS_(
	.param .u64 .ptr .align 1 _Z22calc_single_output_maxPfiiS__param_0,
	.param .u32 _Z22calc_single_output_maxPfiiS__param_1,
	.param .u32 _Z22calc_single_output_maxPfiiS__param_2,
	.param .u64 .ptr .align 1 _Z22calc_single_output_maxPfiiS__param_3
)
{
	.reg .pred 	%p<5>;
	.reg .b32 	%r<17>;
	.reg .b32 	%f<4>;
	.reg .b64 	%rd<7>;

	ld.param.u64 	%rd2, [_Z22calc_single_output_maxPfiiS__param_0];
	ld.param.u32 	%r7, [_Z22calc_single_output_maxPfiiS__param_1];
	ld.param.u32 	%r6, [_Z22calc_single_output_maxPfiiS__param_2];
	ld.param.u64 	%rd3, [_Z22calc_single_output_maxPfiiS__param_3];
	cvta.to.global.u64 	%rd1, %rd3;
	mov.u32 	%r8, %tid.x;
	mov.u32 	%r9, %ctaid.x;
	shl.b32 	%r10, %r9, 5;
	add.s32 	%r1, %r10, %r8;
	mov.u32 	%r11, %tid.y;
	mov.u32 	%r12, %ctaid.y;
	shl.b32 	%r13, %r12, 5;
	add.s32 	%r2, %r13, %r11;
	setp.ge.s32 	%p1, %r2, %r7;
	setp.ge.s32 	%p2, %r1, %r6;
	or.pred  	%p3, %p1, %p2;
	@%p3 bra 	$L__BB6_3;
	cvta.to.global.u64 	%rd4, %rd2;
	mad.lo.s32 	%r14, %r6, %r2, %r1;
	mul.wide.s32 	%rd5, %r14, 4;
	add.s64 	%rd6, %rd4, %rd5;
	ld.global.f32 	%f1, [%rd6];
	ld.global.u32 	%r16, [%rd1];
$L__BB6_2:
	mov.b32 	%f2, %r16;
	max.f32 	%f3, %f1, %f2;
	mov.b32 	%r15, %f3;
	atom.relaxed.global.cas.b32 	%r5, [%rd1], %r16, %r15;
	setp.ne.s32 	%p4, %r16, %r5;
	mov.u32 	%r16, %r5;
	@%p4 bra 	$L__BB6_2;
$L__BB6_3:
	ret;

}
	// .globl	_Z22calc_single_output_sumPfiiS_S_
.visible .entry _Z22calc_single_output_sumPfiiS_S_(
	.param .u64 .ptr .align 1 _Z22calc_single_output_sumPfiiS_S__param_0,
	.param .u32 _Z22calc_single_output_sumPfiiS_S__param_1,
	.param .u32 _Z22calc_single_output_sumPfiiS_S__param_2,
	.param .u64 .ptr .align 1 _Z22calc_single_output_sumPfiiS_S__param_3,
	.param .u64 .ptr .align 1 _Z22calc_single_output_sumPfiiS_S__param_4
)
{
	.reg .pred 	%p<4>;
	.reg .b32 	%r<13>;
	.reg .b32 	%f<17>;
	.reg .b64 	%rd<9>;

	ld.param.u64 	%rd1, [_Z22calc_single_output_sumPfiiS_S__param_0];
	ld.param.u32 	%r2, [_Z22calc_single_output_sumPfiiS_S__param_1];
	ld.param.u32 	%r3, [_Z22calc_single_output_sumPfiiS_S__param_2];
	ld.param.u64 	%rd2, [_Z22calc_single_output_sumPfiiS_S__param_3];
	ld.param.u64 	%rd3, [_Z22calc_single_output_sumPfiiS_S__param_4];
	mov.u32 	%r4, %tid.x;
	mov.u32 	%r5, %ctaid.x;
	shl.b32 	%r6, %r5, 5;
	add.s32 	%r7, %r6, %r4;
	mov.u32 	%r8, %tid.y;
	mov.u32 	%r9, %ctaid.y;
	shl.b32 	%r10, %r9, 5;
	add.s32 	%r1, %r10, %r8;
	setp.ge.s32 	%p1, %r1, %r2;
	setp.ge.s32 	%p2, %r7, %r3;
	or.pred  	%p3, %p1, %p2;
	@%p3 bra 	$L__BB7_2;
	cvta.to.global.u64 	%rd4, %rd1;
	cvta.to.global.u64 	%rd5, %rd2;
	cvta.to.global.u64 	%rd6, %rd3;
	mul.wide.u32 	%rd7, %r1, 4;
	add.s64 	%rd8, %rd4, %rd7;
	ld.global.f32 	%f1, [%rd8];
	ld.global.f32 	%f2, [%rd5];
	sub.f32 	%f3, %f1, %f2;
	fma.rn.f32 	%f4, %f3, 0f3BBB989D, 0f3F000000;
	cvt.sat.f32.f32 	%f5, %f4;
	mov.f32 	%f6, 0f4B400001;
	mov.f32 	%f7, 0f437C0000;
	fma.rm.f32 	%f8, %f5, %f7, %f6;
	add.f32 	%f9, %f8, 0fCB40007F;
	neg.f32 	%f10, %f9;
	fma.rn.f32 	%f11, %f3, 0f3FB8AA3B, %f10;
	fma.rn.f32 	%f12, %f3, 0f32A57060, %f11;
	mov.b32 	%r11, %f8;
	shl.b32 	%r12, %r11, 23;
	mov.b32 	%f13, %r12;
	ex2.approx.ftz.f32 	%f14, %f12;
	mul.f32 	%f15, %f14, %f13;
	atom.global.add.f32 	%f16, [%rd6], %f15;
$L__BB7_2:
	ret;

}
	// .globl	_Z21calc_softmax_jacobianPfiiS_S_S_
.visible .entry _Z21calc_softmax_jacobianPfiiS_S_S_(
	.param .u64 .ptr .align 1 _Z21calc_softmax_jacobianPfiiS_S_S__param_0,
	.param .u32 _Z21calc_softmax_jacobianPfiiS_S_S__param_1,
	.param .u32 _Z21calc_softmax_jacobianPfiiS_S_S__param_2,
	.param .u64 .ptr .align 1 _Z21calc_softmax_jacobianPfiiS_S_S__param_3,
	.param .u64 .ptr .align 1 _Z21calc_softmax_jacobianPfiiS_S_S__param_4,
	.param .u64 .ptr .align 1 _Z21calc_softmax_jacobianPfiiS_S_S__param_5
)
{
	.reg .pred 	%p<8>;
	.reg .b32 	%r<21>;
	.reg .b32 	%f<59>;
	.reg .b64 	%rd<17>;

	ld.param.u64 	%rd5, [_Z21calc_softmax_jacobianPfiiS_S_S__param_0];
	ld.param.u32 	%r4, [_Z21calc_softmax_jacobianPfiiS_S_S__param_1];
	ld.param.u32 	%r3, [_Z21calc_softmax_jacobianPfiiS_S_S__param_2];
	ld.param.u64 	%rd6, [_Z21calc_softmax_jacobianPfiiS_S_S__param_3];
	ld.param.u64 	%rd3, [_Z21calc_softmax_jacobianPfiiS_S_S__param_4];
	ld.param.u64 	%rd4, [_Z21calc_softmax_jacobianPfiiS_S_S__param_5];
	cvta.to.global.u64 	%rd1, %rd5;
	cvta.to.global.u64 	%rd2, %rd6;
	mov.u32 	%r5, %tid.x;
	mov.u32 	%r6, %ctaid.x;
	shl.b32 	%r7, %r6, 5;
	add.s32 	%r1, %r7, %r5;
	mov.u32 	%r8, %tid.y;
	mov.u32 	%r9, %ctaid.y;
	shl.b32 	%r10, %r9, 5;
	add.s32 	%r2, %r10, %r8;
	setp.ge.s32 	%p1, %r2, %r4;
	setp.ge.s32 	%p2, %r1, %r3;
	or.pred  	%p3, %p1, %p2;
	@%p3 bra 	$L__BB8_4;
	cvta.to.global.u64 	%rd7, %rd3;
	cvta.to.global.u64 	%rd8, %rd4;
	mul.wide.u32 	%rd9, %r2, 4;
	add.s64 	%rd10, %rd2, %rd9;
	ld.global.f32 	%f4, [%rd10];
	ld.global.f32 	%f1, [%rd7];
	sub.f32 	%f5, %f4, %f1;
	ld.global.f32 	%f6, [%rd8];
	setp.lt.f32 	%p4, %f6, 0f00800000;
	mul.f32 	%f7, %f6, 0f4B000000;
	selp.f32 	%f8, %f7, %f6, %p4;
	selp.f32 	%f9, 0fC1B80000, 0f00000000, %p4;
	mov.b32 	%r11, %f8;
	add.s32 	%r12, %r11, -1059760811;
	and.b32  	%r13, %r12, -8388608;
	sub.s32 	%r14, %r11, %r13;
	mov.b32 	%f10, %r14;
	cvt.rn.f32.s32 	%f11, %r13;
	fma.rn.f32 	%f12, %f11, 0f34000000, %f9;
	add.f32 	%f13, %f10, 0fBF800000;
	fma.rn.f32 	%f14, %f13, 0fBE055027, 0f3E1039F6;
	fma.rn.f32 	%f15, %f14, %f13, 0fBDF8CDCC;
	fma.rn.f32 	%f16, %f15, %f13, 0f3E0F2955;
	fma.rn.f32 	%f17, %f16, %f13, 0fBE2AD8B9;
	fma.rn.f32 	%f18, %f17, %f13, 0f3E4CED0B;
	fma.rn.f32 	%f19, %f18, %f13, 0fBE7FFF22;
	fma.rn.f32 	%f20, %f19, %f13, 0f3EAAAA78;
	fma.rn.f32 	%f21, %f20, %f13, 0fBF000000;
	mul.f32 	%f22, %f13, %f21;
	fma.rn.f32 	%f23, %f22, %f13, %f13;
	fma.rn.f32 	%f24, %f12, 0f3F317218, %f23;
	setp.gt.u32 	%p5, %r11, 2139095039;
	fma.rn.f32 	%f25, %f8, 0f7F800000, 0f7F800000;
	selp.f32 	%f26, %f25, %f24, %p5;
	setp.eq.f32 	%p6, %f8, 0f00000000;
	selp.f32 	%f2, 0fFF800000, %f26, %p6;
	sub.f32 	%f27, %f5, %f2;
	fma.rn.f32 	%f28, %f27, 0f3BBB989D, 0f3F000000;
	cvt.sat.f32.f32 	%f29, %f28;
	mov.f32 	%f30, 0f4B400001;
	mov.f32 	%f31, 0f437C0000;
	fma.rm.f32 	%f32, %f29, %f31, %f30;
	add.f32 	%f33, %f32, 0fCB40007F;
	neg.f32 	%f34, %f33;
	fma.rn.f32 	%f35, %f27, 0f3FB8AA3B, %f34;
	fma.rn.f32 	%f36, %f27, 0f32A57060, %f35;
	mov.b32 	%r15, %f32;
	shl.b32 	%r16, %r15, 23;
	mov.b32 	%f37, %r16;
	ex2.approx.ftz.f32 	%f38, %f36;
	mul.f32 	%f3, %f38, %f37;
	setp.ne.s32 	%p7, %r2, %r1;
	@%p7 bra 	$L__BB8_3;
	mov.f32 	%f56, 0f3F800000;
	sub.f32 	%f57, %f56, %f3;
	mul.f32 	%f58, %f3, %f57;
	mad.lo.s32 	%r20, %r3, %r1, %r1;
	mul.wide.s32 	%rd15, %r20, 4;
	add.s64 	%rd16, %rd1, %rd15;
	st.global.f32 	[%rd16], %f58;
	bra.uni 	$L__BB8_4;
$L__BB8_3:
	mul.wide.s32 	%rd11, %r1, 4;
	add.s64 	%rd12, %rd2, %rd11;
	ld.global.f32 	%f39, [%rd12];
	sub.f32 	%f40, %f39, %f1;
	sub.f32 	%f41, %f40, %f2;
	fma.rn.f32 	%f42, %f41, 0f3BBB989D, 0f3F000000;
	cvt.sat.f32.f32 	%f43, %f42;
	mov.f32 	%f44, 0f4B400001;
	mov.f32 	%f45, 0f437C0000;
	fma.rm.f32 	%f46, %f43, %f45, %f44;
	add.f32 	%f47, %f46, 0fCB40007F;
	neg.f32 	%f48, %f47;
	fma.rn.f32 	%f49, %f41, 0f3FB8AA3B, %f48;
	fma.rn.f32 	%f50, %f41, 0f32A57060, %f49;
	mov.b32 	%r17, %f46;
	shl.b32 	%r18, %r17, 23;
	mov.b32 	%f51, %r18;
	ex2.approx.ftz.f32 	%f52, %f50;
	mul.f32 	%f53, %f52, %f51;
	neg.f32 	%f54, %f3;
	mul.f32 	%f55, %f53, %f54;
	mad.lo.s32 	%r19, %r3, %r2, %r1;
	mul.wide.s32 	%rd13, %r19, 4;
	add.s64 	%rd14, %rd1, %rd13;
	st.global.f32 	[%rd14], %f55;
$L__BB8_4:
	ret;

}
	// .globl	_Z24calc_relu_derivative_gpuPfiiS_
.visible .entry _Z24calc_relu_derivative_gpuPfiiS_(
	.param .u64 .ptr .align 1 _Z24calc_relu_derivative_gpuPfiiS__param_0,
	.param .u32 _Z24calc_relu_derivative_gpuPfiiS__param_1,
	.param .u32 _Z24calc_relu_derivative_gpuPfiiS__param_2,
	.param .u64 .ptr .align 1 _Z24calc_relu_derivative_gpuPfiiS__param_3
)
{
	.reg .pred 	%p<5>;
	.reg .b32 	%r<11>;
	.reg .b32 	%f<3>;
	.reg .b64 	%rd<8>;

	ld.param.u64 	%rd1, [_Z24calc_relu_derivative_gpuPfiiS__param_0];
	ld.param.u32 	%r2, [_Z24calc_relu_derivative_gpuPfiiS__param_1];
	ld.param.u32 	%r3, [_Z24calc_relu_derivative_gpuPfiiS__param_2];
	ld.param.u64 	%rd2, [_Z24calc_relu_derivative_gpuPfiiS__param_3];
	mov.u32 	%r4, %tid.x;
	mov.u32 	%r5, %ctaid.x;
	shl.b32 	%r6, %r5, 5;
	add.s32 	%r7, %r6, %r4;
	mov.u32 	%r8, %tid.y;
	mov.u32 	%r9, %ctaid.y;
	shl.b32 	%r10, %r9, 5;
	add.s32 	%r1, %r10, %r8;
	setp.ge.s32 	%p1, %r1, %r2;
	setp.ge.s32 	%p2, %r7, %r3;
	or.pred  	%p3, %p1, %p2;
	@%p3 bra 	$L__BB9_2;
	cvta.to.global.u64 	%rd3, %rd2;
	cvta.to.global.u64 	%rd4, %rd1;
	mul.wide.u32 	%rd5, %r1, 4;
	add.s64 	%rd6, %rd3, %rd5;
	ld.global.f32 	%f1, [%rd6];
	setp.gt.f32 	%p4, %f1, 0f00000000;
	selp.f32 	%f2, 0f3F800000, 0f00000000, %p4;
	add.s64 	%rd7, %rd4, %rd5;
	st.global.f32 	[%rd7], %f2;
$L__BB9_2:
	ret;

}
	// .globl	_Z17update_deltas_gpuPfS_iiS_iif
.visible .entry _Z17update_deltas_gpuPfS_iiS_iif(
	.param .u64 .ptr .align 1 _Z17update_deltas_gpuPfS_iiS_iif_param_0,
	.param .u64 .ptr .align 1 _Z17update_deltas_gpuPfS_iiS_iif_param_1,
	.param .u32 _Z17update_deltas_gpuPfS_iiS_iif_param_2,
	.param .u32 _Z17update_deltas_gpuPfS_iiS_iif_param_3,
	.param .u64 .ptr .align 1 _Z17update_deltas_gpuPfS_iiS_iif_param_4,
	.param .u32 _Z17update_deltas_gpuPfS_iiS_iif_param_5,
	.param .u32 _Z17update_deltas_gpuPfS_iiS_iif_param_6,
	.param .f32 _Z17update_deltas_gpuPfS_iiS_iif_param_7
)
{
	.reg .pred 	%p<7>;
	.reg .b32 	%r<22>;
	.reg .b32 	%f<14>;
	.reg .b64 	%rd<13>;
	// demoted variable
	.shared .align 4 .b8 _ZZ17update_deltas_gpuPfS_iiS_iifE8actv_shr[128];
	// demoted variable
	.shared .align 4 .b8 _ZZ17update_deltas_gpuPfS_iiS_iifE9deriv_shr[128];
	ld.param.u64 	%rd1, [_Z17update_deltas_gpuPfS_iiS_iif_param_0];
	ld.param.u64 	%rd2, [_Z17update_deltas_gpuPfS_iiS_iif_param_1];
	ld.param.u32 	%r7, [_Z17update_deltas_gpuPfS_iiS_iif_param_2];
	ld.param.u32 	%r8, [_Z17update_deltas_gpuPfS_iiS_iif_param_3];
	ld.param.u64 	%rd3, [_Z17update_deltas_gpuPfS_iiS_iif_param_4];
	ld.param.u32 	%r10, [_Z17update_deltas_gpuPfS_iiS_iif_param_5];
	ld.param.u32 	%r9, [_Z17update_deltas_gpuPfS_iiS_iif_param_6];
	ld.param.f32 	%f3, [_Z17update_deltas_gpuPfS_iiS_iif_param_7];
	mov.u32 	%r1, %tid.x;
	mov.u32 	%r2, %tid.y;
	mov.u32 	%r11, %ctaid.x;
	shl.b32 	%r12, %r11, 5;
	add.s32 	%r3, %r12, %r1;
	mov.u32 	%r13, %ctaid.y;
	shl.b32 	%r14, %r13, 5;
	add.s32 	%r4, %r14, %r2;
	setp.ge.s32 	%p1, %r4, %r10;
	setp.ge.s32 	%p2, %r3, %r9;
	or.pred  	%p3, %p1, %p2;
	@%p3 bra 	$L__BB10_8;
	setp.ne.s32 	%p4, %r2, 0;
	shl.b32 	%r15, %r1, 2;
	mov.u32 	%r16, _ZZ17update_deltas_gpuPfS_iiS_iifE8actv_shr;
	add.s32 	%r5, %r16, %r15;
	@%p4 bra 	$L__BB10_5;
	setp.eq.s32 	%p5, %r3, 0;
	mov.f32 	%f13, 0f3F800000;
	@%p5 bra 	$L__BB10_4;
	add.s32 	%r17, %r3, -1;
	mad.lo.s32 	%r18, %r8, %r17, %r7;
	cvta.to.global.u64 	%rd4, %rd2;
	mul.wide.s32 	%rd5, %r18, 4;
	add.s64 	%rd6, %rd4, %rd5;
	ld.global.f32 	%f13, [%rd6];
$L__BB10_4:
	st.shared.f32 	[%r5], %f13;
$L__BB10_5:
	setp.ne.s32 	%p6, %r1, 0;
	shl.b32 	%r19, %r2, 2;
	mov.u32 	%r20, _ZZ17update_deltas_gpuPfS_iiS_iifE9deriv_shr;
	add.s32 	%r6, %r20, %r19;
	@%p6 bra 	$L__BB10_7;
	cvta.to.global.u64 	%rd7, %rd1;
	mul.wide.u32 	%rd8, %r4, 4;
	add.s64 	%rd9, %rd7, %rd8;
	ld.global.f32 	%f5, [%rd9];
	st.shared.f32 	[%r6], %f5;
$L__BB10_7:
	bar.sync 	0;
	ld.shared.f32 	%f6, [%r6];
	mul.f32 	%f7, %f3, %f6;
	ld.shared.f32 	%f8, [%r5];
	mul.f32 	%f9, %f7, %f8;
	mad.lo.s32 	%r21, %r9, %r4, %r3;
	cvta.to.global.u64 	%rd10, %rd3;
	mul.wide.s32 	%rd11, %r21, 4;
	add.s64 	%rd12, %rd10, %rd11;
	cvt.rn.f32.s32 	%f10, %r8;
	div.rn.f32 	%f11, %f9, %f10;
	atom.global.add.f32 	%f12, [%rd12], %f11;
$L__BB10_8:
	ret;

}
	// .globl	_Z21calc_hadamard_productPfiiS_S_
.visible .entry _Z21calc_hadamard_productPfiiS_S_(
	.param .u64 .ptr .align 1 _Z21calc_hadamard_productPfiiS_S__param_0,
	.param .u32 _Z21calc_hadamard_productPfiiS_S__param_1,
	.param .u32 _Z21calc_hadamard_productPfiiS_S__param_2,
	.param .u64 .ptr .align 1 _Z21calc_hadamard_productPfiiS_S__param_3,
	.param .u64 .ptr .align 1 _Z21calc_hadamard_productPfiiS_S__param_4
)
{
	.reg .pred 	%p<4>;
	.reg .b32 	%r<11>;
	.reg .b32 	%f<4>;
	.reg .b64 	%rd<11>;

	ld.param.u64 	%rd1, [_Z21calc_hadamard_productPfiiS_S__param_0];
	ld.param.u32 	%r2, [_Z21calc_hadamard_productPfiiS_S__param_1];
	ld.param.u32 	%r3, [_Z21calc_hadamard_productPfiiS_S__param_2];
	ld.param.u64 	%rd2, [_Z21calc_hadamard_productPfiiS_S__param_3];
	ld.param.u64 	%rd3, [_Z21calc_hadamard_productPfiiS_S__param_4];
	mov.u32 	%r4, %tid.x;
	mov.u32 	%r5, %ctaid.x;
	shl.b32 	%r6, %r5, 5;
	add.s32 	%r1, %r6, %r4;
	mov.u32 	%r7, %tid.y;
	mov.u32 	%r8, %ctaid.y;
	shl.b32 	%r9, %r8, 5;
	add.s32 	%r10, %r9, %r7;
	setp.ge.s32 	%p1, %r10, %r2;
	setp.ge.s32 	%p2, %r1, %r3;
	or.pred  	%p3, %p1, %p2;
	@%p3 bra 	$L__BB11_2;
	cvta.to.global.u64 	%rd4, %rd2;
	cvta.to.global.u64 	%rd5, %rd3;
	cvta.to.global.u64 	%rd6, %rd1;
	mul.wide.s32 	%rd7, %r1, 4;
	add.s64 	%rd8, %rd4, %rd7;
	ld.global.f32 	%f1, [%rd8+4];
	add.s64 	%rd9, %rd5, %rd7;
	ld.global.f32 	%f2, [%rd9];
	mul.f32 	%f3, %f1, %f2;
	add.s64 	%rd10, %rd6, %rd7;
	st.global.f32 	[%rd10], %f3;
$L__BB11_2:
	ret;

}
	// .globl	_Z21update_weights_biasesPfS_fii
.visible .entry _Z21update_weights_biasesPfS_fii(
	.param .u64 .ptr .align 1 _Z21update_weights_biasesPfS_fii_param_0,
	.param .u64 .ptr .align 1 _Z21update_weights_biasesPfS_fii_param_1,
	.param .f32 _Z21update_weights_biasesPfS_fii_param_2,
	.param .u32 _Z21update_weights_biasesPfS_fii_param_3,
	.param .u32 _Z21update_weights_biasesPfS_fii_param_4
)
{
	.reg .pred 	%p<4>;
	.reg .b32 	%r<13>;
	.reg .b32 	%f<4>;
	.reg .b64 	%rd<8>;

	ld.param.u64 	%rd1, [_Z21update_weights_biasesPfS_fii_param_0];
	ld.param.u64 	%rd2, [_Z21update_weights_biasesPfS_fii_param_1];
	ld.param.u32 	%r4, [_Z21update_weights_biasesPfS_fii_param_3];
	ld.param.u32 	%r3, [_Z21update_weights_biasesPfS_fii_param_4];
	mov.u32 	%r5, %tid.x;
	mov.u32 	%r6, %ctaid.x;
	shl.b32 	%r7, %r6, 5;
	add.s32 	%r1, %r7, %r5;
	mov.u32 	%r8, %tid.y;
	mov.u32 	%r9, %ctaid.y;
	shl.b32 	%r10, %r9, 5;
	add.s32 	%r2, %r10, %r8;
	setp.ge.s32 	%p1, %r2, %r4;
	setp.ge.s32 	%p2, %r1, %r3;
	or.pred  	%p3, %p1, %p2;
	@%p3 bra 	$L__BB12_2;
	cvta.to.global.u64 	%rd3, %rd2;
	cvta.to.global.u64 	%rd4, %rd1;
	mad.lo.s32 	%r11, %r3, %r2, %r1;
	mul.wide.s32 	%rd5, %r11, 4;
	add.s64 	%rd6, %rd3, %rd5;
	ld.global.f32 	%f1, [%rd6];
	add.s64 	%rd7, %rd4, %rd5;
	ld.global.f32 	%f2, [%rd7];
	sub.f32 	%f3, %f2, %f1;
	st.global.f32 	[%rd7], %f3;
	mov.b32 	%r12, 0;
	st.global.u32 	[%rd6], %r12;
$L__BB12_2:
	ret;

}
	// .globl	_Z24calc_xentropy_derivativePfiiS_S_
.visible .entry _Z24calc_xentropy_derivativePfiiS_S_(
	.param .u64 .ptr .align 1 _Z24calc_xentropy_derivativePfiiS_S__param_0,
	.param .u32 _Z24calc_xentropy_derivativePfiiS_S__param_1,
	.param .u32 _Z24calc_xentropy_derivativePfiiS_S__param_2,
	.param .u64 .ptr .align 1 _Z24calc_xentropy_derivativePfiiS_S__param_3,
	.param .u64 .ptr .align 1 _Z24calc_xentropy_derivativePfiiS_S__param_4
)
{
	.reg .pred 	%p<4>;
	.reg .b32 	%r<12>;
	.reg .b32 	%f<4>;
	.reg .b64 	%rd<11>;

	ld.param.u64 	%rd1, [_Z24calc_xentropy_derivativePfiiS_S__param_0];
	ld.param.u32 	%r4, [_Z24calc_xentropy_derivativePfiiS_S__param_1];
	ld.param.u32 	%r3, [_Z24calc_xentropy_derivativePfiiS_S__param_2];
	ld.param.u64 	%rd2, [_Z24calc_xentropy_derivativePfiiS_S__param_3];
	ld.param.u64 	%rd3, [_Z24calc_xentropy_derivativePfiiS_S__param_4];
	mov.u32 	%r5, %tid.x;
	mov.u32 	%r6, %ctaid.x;
	shl.b32 	%r7, %r6, 5;
	add.s32 	%r1, %r7, %r5;
	mov.u32 	%r8, %tid.y;
	mov.u32 	%r9, %ctaid.y;
	shl.b32 	%r10, %r9, 5;
	add.s32 	%r2, %r10, %r8;
	setp.ge.s32 	%p1, %r2, %r4;
	setp.ge.s32 	%p2, %r1, %r3;
	or.pred  	%p3, %p1, %p2;
	@%p3 bra 	$L__BB13_2;
	cvta.to.global.u64 	%rd4, %rd1;
	cvta.to.global.u64 	%rd5, %rd2;
	cvta.to.global.u64 	%rd6, %rd3;
	mad.lo.s32 	%r11, %r3, %r2, %r1;
	mul.wide.s32 	%rd7, %r11, 4;
	add.s64 	%rd8, %rd4, %rd7;
	ld.global.f32 	%f1, [%rd8];
	add.s64 	%rd9, %rd5, %rd7;
	ld.global.f32 	%f2, [%rd9];
	sub.f32 	%f3, %f1, %f2;
	add.s64 	%rd10, %rd6, %rd7;
	st.global.f32 	[%rd10], %f3;
$L__BB13_2:
	ret;

}


// ===== COMPILED SASS (sm_100) =====

	.target	sm_100

	.elftype	@"ET_EXEC"


//--------------------- .note.nv.tkinfo           --------------------------
	.section	.note.nv.tkinfo,"",@"SHT_NOTE"
	.sectionflags	@"SHF_NOTE_NV_TKINFO"
	.tkinfo
        /*0018*/ 	.word	0x00000002
        /*0030*/ 	.string	""
        /*0030*/ 	.string	"ptxas"
        /*0030*/ 	.string	"Cuda compilation tools, release 13.0, V13.0.88"
        /*0030*/ 	.string	"Build cuda_13.0.r13.0/compiler.36424714_0"
        /*0030*/ 	.string	"-arch sm_100 -m 64 "



//--------------------- .note.nv.cuinfo           --------------------------
	.section	.note.nv.cuinfo,"",@"SHT_NOTE"
	.sectionflags	@"SHF_NOTE_NV_CUINFO"
        /*0018*/ 	.short	0x0002
        /*001a*/ 	.short	0x0064
        /*001c*/ 	.short	0x0082
	.zero		2


//--------------------- .nv.info                  --------------------------
	.section	.nv.info,"",@"SHT_CUDA_INFO"
	.align	4


	//----- nvinfo : EIATTR_REGCOUNT
	.align		4
        /*0000*/ 	.byte	0x04, 0x2f
        /*0002*/ 	.short	(.L_1 - .L_0)
	.align		4
.L_0:
        /*0004*/ 	.word	index@(_Z22blocked_gpu_matrixmultPfS_S_S_iiib)
        /*0008*/ 	.word	0x00000020


	//----- nvinfo : EIATTR_FRAME_SIZE
	.align		4
.L_1:
        /*000c*/ 	.byte	0x04, 0x11
        /*000e*/ 	.short	(.L_3 - .L_2)
	.align		4
.L_2:
        /*0010*/ 	.word	index@(_Z22blocked_gpu_matrixmultPfS_S_S_iiib)
        /*0014*/ 	.word	0x00000000


	//----- nvinfo : EIATTR_REGCOUNT
	.align		4
.L_3:
        /*0018*/ 	.byte	0x04, 0x2f
        /*001a*/ 	.short	(.L_5 - .L_4)
	.align		4
.L_4:
        /*001c*/ 	.word	index@(_Z21calc_max_output_layerPfiiS_)
        /*0020*/ 	.word	0x0000000c


	//----- nvinfo : EIATTR_FRAME_SIZE
	.align		4
.L_5:
        /*0024*/ 	.byte	0x04, 0x11
        /*0026*/ 	.short	(.L_7 - .L_6)
	.align		4
.L_6:
        /*0028*/ 	.word	index@(_Z21calc_max_output_layerPfiiS_)
        /*002c*/ 	.word	0x00000000


	//----- nvinfo : EIATTR_REGCOUNT
	.align		4
.L_7:
        /*0030*/ 	.byte	0x04, 0x2f
        /*0032*/ 	.short	(.L_9 - .L_8)
	.align		4
.L_8:
        /*0034*/ 	.word	index@(_Z21calc_sum_output_layerPfiiS_S_)
        /*0038*/ 	.word	0x0000000e


	//----- nvinfo : EIATTR_FRAME_SIZE
	.align		4
.L_9:
        /*003c*/ 	.byte	0x04, 0x11
        /*003e*/ 	.short	(.L_11 - .L_10)
	.align		4
.L_10:
        /*0040*/ 	.word	index@(_Z21calc_sum_output_layerPfiiS_S_)
        /*0044*/ 	.word	0x00000000


	//----- nvinfo : EIATTR_REGCOUNT
	.align		4
.L_11:
        /*0048*/ 	.byte	0x04, 0x2f
        /*004a*/ 	.short	(.L_13 - .L_12)
	.align		4
.L_12:
        /*004c*/ 	.word	index@(_Z20softmax_output_layerPfS_iiS_S_S_)
        /*0050*/ 	.word	0x0000000e


	//----- nvinfo : EIATTR_FRAME_SIZE
	.align		4
.L_13:
        /*0054*/ 	.byte	0x04, 0x11
        /*0056*/ 	.short	(.L_15 - .L_14)
	.align		4
.L_14:
        /*0058*/ 	.word	index@(_Z20softmax_output_layerPfS_iiS_S_S_)
        /*005c*/ 	.word	0x00000000


	//----- nvinfo : EIATTR_REGCOUNT
	.align		4
.L_15:
        /*0060*/ 	.byte	0x04, 0x2f
        /*0062*/ 	.short	(.L_17 - .L_16)
	.align		4
.L_16:
        /*0064*/ 	.word	index@(_Z25crossentropy_output_layerPfiiS_S_S_S_)
        /*0068*/ 	.word	0x00000012


	//----- nvinfo : EIATTR_FRAME_SIZE
	.align		4
.L_17:
        /*006c*/ 	.byte	0x04, 0x11
        /*006e*/ 	.short	(.L_19 - .L_18)
	.align		4
.L_18:
        /*0070*/ 	.word	index@(_Z25crossentropy_output_layerPfiiS_S_S_S_)
        /*0074*/ 	.word	0x00000000


	//----- nvinfo : EIATTR_REGCOUNT
	.align		4
.L_19:
        /*0078*/ 	.byte	0x04, 0x2f
        /*007a*/ 	.short	(.L_21 - .L_20)
	.align		4
.L_20:
        /*007c*/ 	.word	index@(_Z22extract_single_examplePfiiS_iiS_S_)
        /*0080*/ 	.word	0x0000000c


	//----- nvinfo : EIATTR_FRAME_SIZE
	.align		4
.L_21:
        /*0084*/ 	.byte	0x04, 0x11
        /*0086*/ 	.short	(.L_23 - .L_22)
	.align		4
.L_22:
        /*0088*/ 	.word	index@(_Z22extract_single_examplePfiiS_iiS_S_)
        /*008c*/ 	.word	0x00000000


	//----- nvinfo : EIATTR_REGCOUNT
	.align		4
.L_23:
        /*0090*/ 	.byte	0x04, 0x2f
        /*0092*/ 	.short	(.L_25 - .L_24)
	.align		4
.L_24:
        /*0094*/ 	.word	index@(_Z22calc_single_output_maxPfiiS_)
        /*0098*/ 	.word	0x0000000a


	//----- nvinfo : EIATTR_FRAME_SIZE
	.align		4
.L_25:
        /*009c*/ 	.byte	0x04, 0x11
        /*009e*/ 	.short	(.L_27 - .L_26)
	.align		4
.L_26:
        /*00a0*/ 	.word	index@(_Z22calc_single_output_maxPfiiS_)
        /*00a4*/ 	.word	0x00000000


	//----- nvinfo : EIATTR_REGCOUNT
	.align		4
.L_27:
        /*00a8*/ 	.byte	0x04, 0x2f
        /*00aa*/ 	.short	(.L_29 - .L_28)
	.align		4
.L_28:
        /*00ac*/ 	.word	index@(_Z22calc_single_output_sumPfiiS_S_)
        /*00b0*/ 	.word	0x0000000c


	//----- nvinfo : EIATTR_FRAME_SIZE
	.align		4
.L_29:
        /*00b4*/ 	.byte	0x04, 0x11
        /*00b6*/ 	.short	(.L_31 - .L_30)
	.align		4
.L_30:
        /*00b8*/ 	.word	index@(_Z22calc_single_output_sumPfiiS_S_)
        /*00bc*/ 	.word	0x00000000


	//----- nvinfo : EIATTR_REGCOUNT
	.align		4
.L_31:
        /*00c0*/ 	.byte	0x04, 0x2f
        /*00c2*/ 	.short	(.L_33 - .L_32)
	.align		4
.L_32:
        /*00c4*/ 	.word	index@(_Z21calc_softmax_jacobianPfiiS_S_S_)
        /*00c8*/ 	.word	0x00000012


	//----- nvinfo : EIATTR_FRAME_SIZE
	.align		4
.L_33:
        /*00cc*/ 	.byte	0x04, 0x11
        /*00ce*/ 	.short	(.L_35 - .L_34)
	.align		4
.L_34:
        /*00d0*/ 	.word	index@(_Z21calc_softmax_jacobianPfiiS_S_S_)
        /*00d4*/ 	.word	0x00000000


	//----- nvinfo : EIATTR_REGCOUNT
	.align		4
.L_35:
        /*00d8*/ 	.byte	0x04, 0x2f
        /*00da*/ 	.short	(.L_37 - .L_36)
	.align		4
.L_36:
        /*00dc*/ 	.word	index@(_Z24calc_relu_derivative_gpuPfiiS_)
        /*00e0*/ 	.word	0x0000000a


	//----- nvinfo : EIATTR_FRAME_SIZE
	.align		4
.L_37:
        /*00e4*/ 	.byte	0x04, 0x11
        /*00e6*/ 	.short	(.L_39 - .L_38)
	.align		4
.L_38:
        /*00e8*/ 	.word	index@(_Z24calc_relu_derivative_gpuPfiiS_)
        /*00ec*/ 	.word	0x00000000


	//----- nvinfo : EIATTR_REGCOUNT
	.align		4
.L_39:
        /*00f0*/ 	.byte	0x04, 0x2f
        /*00f2*/ 	.short	(.L_41 - .L_40)
	.align		4
.L_40:
        /*00f4*/ 	.word	index@(_Z17update_deltas_gpuPfS_iiS_iif)
        /*00f8*/ 	.word	0x00000012


	//----- nvinfo : EIATTR_FRAME_SIZE
	.align		4
.L_41:
        /*00fc*/ 	.byte	0x04, 0x11
        /*00fe*/ 	.short	(.L_43 - .L_42)
	.align		4
.L_42:
        /*0100*/ 	.word	index@($__internal_0_$__cuda_sm3x_div_rn_noftz_f32_slowpath)
        /*0104*/ 	.word	0x00000000


	//----- nvinfo : EIATTR_FRAME_SIZE
	.align		4
.L_43:
        /*0108*/ 	.byte	0x04, 0x11
        /*010a*/ 	.short	(.L_45 - .L_44)
	.align		4
.L_44:
        /*010c*/ 	.word	index@(_Z17update_deltas_gpuPfS_iiS_iif)
        /*0110*/ 	.word	0x00000000


	//----- nvinfo : EIATTR_REGCOUNT
	.align		4
.L_45:
        /*0114*/ 	.byte	0x04, 0x2f
        /*0116*/ 	.short	(.L_47 - .L_46)
	.align		4
.L_46:
        /*0118*/ 	.word	index@(_Z21calc_hadamard_productPfiiS_S_)
        /*011c*/ 	.word	0x0000000c


	//----- nvinfo : EIATTR_FRAME_SIZE
	.align		4
.L_47:
        /*0120*/ 	.byte	0x04, 0x11
        /*0122*/ 	.short	(.L_49 - .L_48)
	.align		4
.L_48:
        /*0124*/ 	.word	index@(_Z21calc_hadamard_productPfiiS_S_)
        /*0128*/ 	.word	0x00000000


	//----- nvinfo : EIATTR_REGCOUNT
	.align		4
.L_49:
        /*012c*/ 	.byte	0x04, 0x2f
        /*012e*/ 	.short	(.L_51 - .L_50)
	.align		4
.L_50:
        /*0130*/ 	.word	index@(_Z21update_weights_biasesPfS_fii)
        /*0134*/ 	.word	0x0000000a


	//----- nvinfo : EIATTR_FRAME_SIZE
	.align		4
.L_51:
        /*0138*/ 	.byte	0x04, 0x11
        /*013a*/ 	.short	(.L_53 - .L_52)
	.align		4
.L_52:
        /*013c*/ 	.word	index@(_Z21update_weights_biasesPfS_fii)
        /*0140*/ 	.word	0x00000000


	//----- nvinfo : EIATTR_REGCOUNT
	.align		4
.L_53:
        /*0144*/ 	.byte	0x04, 0x2f
        /*0146*/ 	.short	(.L_55 - .L_54)
	.align		4
.L_54:
        /*0148*/ 	.word	index@(_Z24calc_xentropy_derivativePfiiS_S_)
        /*014c*/ 	.word	0x0000000c


	//----- nvinfo : EIATTR_FRAME_SIZE
	.align		4
.L_55:
        /*0150*/ 	.byte	0x04, 0x11
        /*0152*/ 	.short	(.L_57 - .L_56)
	.align		4
.L_56:
        /*0154*/ 	.word	index@(_Z24calc_xentropy_derivativePfiiS_S_)
        /*0158*/ 	.word	0x00000000


	//----- nvinfo : EIATTR_MIN_STACK_SIZE
	.align		4
.L_57:
        /*015c*/ 	.byte	0x04, 0x12
        /*015e*/ 	.short	(.L_59 - .L_58)
	.align		4
.L_58:
        /*0160*/ 	.word	index@(_Z24calc_xentropy_derivativePfiiS_S_)
        /*0164*/ 	.word	0x00000000


	//----- nvinfo : EIATTR_MIN_STACK_SIZE
	.align		4
.L_59:
        /*0168*/ 	.byte	0x04, 0x12
        /*016a*/ 	.short	(.L_61 - .L_60)
	.align		4
.L_60:
        /*016c*/ 	.word	index@(_Z21update_weights_biasesPfS_fii)
        /*0170*/ 	.word	0x00000000


	//----- nvinfo : EIATTR_MIN_STACK_SIZE
	.align		4
.L_61:
        /*0174*/ 	.byte	0x04, 0x12
        /*0176*/ 	.short	(.L_63 - .L_62)
	.align		4
.L_62:
        /*0178*/ 	.word	index@(_Z21calc_hadamard_productPfiiS_S_)
        /*017c*/ 	.word	0x00000000


	//----- nvinfo : EIATTR_MIN_STACK_SIZE
	.align		4
.L_63:
        /*0180*/ 	.byte	0x04, 0x12
        /*0182*/ 	.short	(.L_65 - .L_64)
	.align		4
.L_64:
        /*0184*/ 	.word	index@(_Z17update_deltas_gpuPfS_iiS_iif)
        /*0188*/ 	.word	0x00000000


	//----- nvinfo : EIATTR_MIN_STACK_SIZE
	.align		4
.L_65:
        /*018c*/ 	.byte	0x04, 0x12
        /*018e*/ 	.short	(.L_67 - .L_66)
	.align		4
.L_66:
        /*0190*/ 	.word	index@(_Z24calc_relu_derivative_gpuPfiiS_)
        /*0194*/ 	.word	0x00000000


	//----- nvinfo : EIATTR_MIN_STACK_SIZE
	.align		4
.L_67:
        /*0198*/ 	.byte	0x04, 0x12
        /*019a*/ 	.short	(.L_69 - .L_68)
	.align		4
.L_68:
        /*019c*/ 	.word	index@(_Z21calc_softmax_jacobianPfiiS_S_S_)
        /*01a0*/ 	.word	0x00000000


	//----- nvinfo : EIATTR_MIN_STACK_SIZE
	.align		4
.L_69:
        /*01a4*/ 	.byte	0x04, 0x12
        /*01a6*/ 	.short	(.L_71 - .L_70)
	.align		4
.L_70:
        /*01a8*/ 	.word	index@(_Z22calc_single_output_sumPfiiS_S_)
        /*01ac*/ 	.word	0x00000000


	//----- nvinfo : EIATTR_MIN_STACK_SIZE
	.align		4
.L_71:
        /*01b0*/ 	.byte	0x04, 0x12
        /*01b2*/ 	.short	(.L_73 - .L_72)
	.align		4
.L_72:
        /*01b4*/ 	.word	index@(_Z22calc_single_output_maxPfiiS_)
        /*01b8*/ 	.word	0x00000000


	//----- nvinfo : EIATTR_MIN_STACK_SIZE
	.align		4
.L_73:
        /*01bc*/ 	.byte	0x04, 0x12
        /*01be*/ 	.short	(.L_75 - .L_74)
	.align		4
.L_74:
        /*01c0*/ 	.word	index@(_Z22extract_single_examplePfiiS_iiS_S_)
        /*01c4*/ 	.word	0x00000000


	//----- nvinfo : EIATTR_MIN_STACK_SIZE
	.align		4
.L_75:
        /*01c8*/ 	.byte	0x04, 0x12
        /*01ca*/ 	.short	(.L_77 - .L_76)
	.align		4
.L_76:
        /*01cc*/ 	.word	index@(_Z25crossentropy_output_layerPfiiS_S_S_S_)
        /*01d0*/ 	.word	0x00000000


	//----- nvinfo : EIATTR_MIN_STACK_SIZE
	.align		4
.L_77:
        /*01d4*/ 	.byte	0x04, 0x12
        /*01d6*/ 	.short	(.L_79 - .L_78)
	.align		4
.L_78:
        /*01d8*/ 	.word	index@(_Z20softmax_output_layerPfS_iiS_S_S_)
        /*01dc*/ 	.word	0x00000000


	//----- nvinfo : EIATTR_MIN_STACK_SIZE
	.align		4
.L_79:
        /*01e0*/ 	.byte	0x04, 0x12
        /*01e2*/ 	.short	(.L_81 - .L_80)
	.align		4
.L_80:
        /*01e4*/ 	.word	index@(_Z21calc_sum_output_layerPfiiS_S_)
        /*01e8*/ 	.word	0x00000000


	//----- nvinfo : EIATTR_MIN_STACK_SIZE
	.align		4
.L_81:
        /*01ec*/ 	.byte	0x04, 0x12
        /*01ee*/ 	.short	(.L_83 - .L_82)
	.align		4
.L_82:
        /*01f0*/ 	.word	index@(_Z21calc_max_output_layerPfiiS_)
        /*01f4*/ 	.word	0x00000000


	//----- nvinfo : EIATTR_MIN_STACK_SIZE
	.align		4
.L_83:
        /*01f8*/ 	.byte	0x04, 0x12
        /*01fa*/ 	.short	(.L_85 - .L_84)
	.align		4
.L_84:
        /*01fc*/ 	.word	index@(_Z22blocked_gpu_matrixmultPfS_S_S_iiib)
        /*0200*/ 	.word	0x00000000
.L_85:


//--------------------- .nv.compat                --------------------------
	.section	.nv.compat,"",@"SHT_CUDA_COMPAT_INFO"
	.align	4
        /*0000*/ 	.byte	0x02, 0x09, 0x00, 0x00, 0x02, 0x02, 0x01, 0x00, 0x02, 0x05, 0x05, 0x00, 0x03, 0x07, 0x01, 0x01
        /*0010*/ 	.byte	0x02, 0x03, 0x00, 0x00, 0x02, 0x06, 0x01, 0x00, 0x04, 0x0b, 0x08, 0x00, 0x01, 0x00, 0x00, 0x00
        /*0020*/ 	.byte	0x00, 0x00, 0x00, 0x00


//--------------------- .nv.info._Z24calc_xentropy_derivativePfiiS_S_ --------------------------
	.section	.nv.info._Z24calc_xentropy_derivativePfiiS_S_,"",@"SHT_CUDA_INFO"
	.sectionflags	@""
	.align	4


	//----- nvinfo : EIATTR_CUDA_API_VERSION
	.align		4
        /*0000*/ 	.byte	0x04, 0x37
        /*0002*/ 	.short	(.L_87 - .L_86)
.L_86:
        /*0004*/ 	.word	0x00000082


	//----- nvinfo : EIATTR_KPARAM_INFO
	.align		4
.L_87:
        /*0008*/ 	.byte	0x04, 0x17
        /*000a*/ 	.short	(.L_89 - .L_88)
.L_88:
        /*000c*/ 	.word	0x00000000
        /*0010*/ 	.short	0x0004
        /*0012*/ 	.short	0x0018
        /*0014*/ 	.byte	0x00, 0xf5, 0x21, 0x00


	//----- nvinfo : EIATTR_KPARAM_INFO
	.align		4
.L_89:
        /*0018*/ 	.byte	0x04, 0x17
        /*001a*/ 	.short	(.L_91 - .L_90)
.L_90:
        /*001c*/ 	.word	0x00000000
        /*0020*/ 	.short	0x0003
        /*0022*/ 	.short	0x0010
        /*0024*/ 	.byte	0x00, 0xf5, 0x21, 0x00


	//----- nvinfo : EIATTR_KPARAM_INFO
	.align		4
.L_91:
        /*0028*/ 	.byte	0x04, 0x17
        /*002a*/ 	.short	(.L_93 - .L_92)
.L_92:
        /*002c*/ 	.word	0x00000000
        /*0030*/ 	.short	0x0002
        /*0032*/ 	.short	0x000c
        /*0034*/ 	.byte	0x00, 0xf0, 0x11, 0x00


	//----- nvinfo : EIATTR_KPARAM_INFO
	.align		4
.L_93:
        /*0038*/ 	.byte	0x04, 0x17
        /*003a*/ 	.short	(.L_95 - .L_94)
.L_94:
        /*003c*/ 	.word	0x00000000
        /*0040*/ 	.short	0x0001
        /*0042*/ 	.short	0x0008
        /*0044*/ 	.byte	0x00, 0xf0, 0x11, 0x00


	//----- nvinfo : EIATTR_KPARAM_INFO
	.align		4
.L_95:
        /*0048*/ 	.byte	0x04, 0x17
        /*004a*/ 	.short	(.L_97 - .L_96)
.L_96:
        /*004c*/ 	.word	0x00000000
        /*0050*/ 	.short	0x0000
        /*0052*/ 	.short	0x0000
        /*0054*/ 	.byte	0x00, 0xf5, 0x21, 0x00


	//----- nvinfo : EIATTR_SPARSE_MMA_MASK
	.align		4
.L_97:
        /*0058*/ 	.byte	0x03, 0x50
        /*005a*/ 	.short	0x0000


	//----- nvinfo : EIATTR_MAXREG_COUNT
	.align		4
        /*005c*/ 	.byte	0x03, 0x1b
        /*005e*/ 	.short	0x00ff


	//----- nvinfo : EIATTR_MERCURY_ISA_VERSION
	.align		4
        /*0060*/ 	.byte	0x03, 0x5f
        /*0062*/ 	.short	0x0101


	//----- nvinfo : EIATTR_VRC_CTA_INIT_COUNT
	.align		4
        /*0064*/ 	.byte	0x02, 0x4a
	.zero		1
	.zero		1


	//----- nvinfo : EIATTR_EXIT_INSTR_OFFSETS
	.align		4
        /*0068*/ 	.byte	0x04, 0x1c
        /*006a*/ 	.short	(.L_99 - .L_98)


	//   ....[0]....
.L_98:
        /*006c*/ 	.word	0x000000a0


	//   ....[1]....
        /*0070*/ 	.word	0x00000170


	//----- nvinfo : EIATTR_CBANK_PARAM_SIZE
	.align		4
.L_99:
        /*0074*/ 	.byte	0x03, 0x19
        /*0076*/ 	.short	0x0020


	//----- nvinfo : EIATTR_PARAM_CBANK
	.align		4
        /*0078*/ 	.byte	0x04, 0x0a
        /*007a*/ 	.short	(.L_101 - .L_100)
	.align		4
.L_100:
        /*007c*/ 	.word	index@(.nv.constant0._Z24calc_xentropy_derivativePfiiS_S_)
        /*0080*/ 	.short	0x0380
        /*0082*/ 	.short	0x0020


	//----- nvinfo : EIATTR_SW_WAR
	.align		4
.L_101:
        /*0084*/ 	.byte	0x04, 0x36
        /*0086*/ 	.short	(.L_103 - .L_102)
.L_102:
        /*0088*/ 	.word	0x00000008
.L_103:


//--------------------- .nv.info._Z21update_weights_biasesPfS_fii --------------------------
	.section	.nv.info._Z21update_weights_biasesPfS_fii,"",@"SHT_CUDA_INFO"
	.sectionflags	@""
	.align	4


	//----- nvinfo : EIATTR_CUDA_API_VERSION
	.align		4
        /*0000*/ 	.byte	0x04, 0x37
        /*0002*/ 	.short	(.L_105 - .L_104)
.L_104:
        /*0004*/ 	.word	0x00000082


	//----- nvinfo : EIATTR_KPARAM_INFO
	.align		4
.L_105:
        /*0008*/ 	.byte	0x04, 0x17
        /*000a*/ 	.short	(.L_107 - .L_106)
.L_106:
        /*000c*/ 	.word	0x00000000
        /*0010*/ 	.short	0x0004
        /*0012*/ 	.short	0x0018
        /*0014*/ 	.byte	0x00, 0xf0, 0x11, 0x00


	//----- nvinfo : EIATTR_KPARAM_INFO
	.align		4
.L_107:
        /*0018*/ 	.byte	0x04, 0x17
        /*001a*/ 	.short	(.L_109 - .L_108)
.L_108:
        /*001c*/ 	.word	0x00000000
        /*0020*/ 	.short	0x0003
        /*0022*/ 	.short	0x0014
        /*0024*/ 	.byte	0x00, 0xf0, 0x11, 0x00


	//----- nvinfo : EIATTR_KPARAM_INFO
	.align		4
.L_109:
        /*0028*/ 	.byte	0x04, 0x17
        /*002a*/ 	.short	(.L_111 - .L_110)
.L_110:
        /*002c*/ 	.word	0x00000000
        /*0030*/ 	.short	0x0002
        /*0032*/ 	.short	0x0010
        /*0034*/ 	.byte	0x00, 0xf0, 0x11, 0x00


	//----- nvinfo : EIATTR_KPARAM_INFO
	.align		4
.L_111:
        /*0038*/ 	.byte	0x04, 0x17
        /*003a*/ 	.short	(.L_113 - .L_112)
.L_112:
        /*003c*/ 	.word	0x00000000
        /*0040*/ 	.short	0x0001
        /*0042*/ 	.short	0x0008
        /*0044*/ 	.byte	0x00, 0xf5, 0x21, 0x00


	//----- nvinfo : EIATTR_KPARAM_INFO
	.align		4
.L_113:
        /*0048*/ 	.byte	0x04, 0x17
        /*004a*/ 	.short	(.L_115 - .L_114)
.L_114:
        /*004c*/ 	.word	0x00000000
        /*0050*/ 	.short	0x0000
        /*0052*/ 	.short	0x0000
        /*0054*/ 	.byte	0x00, 0xf5, 0x21, 0x00


	//----- nvinfo : EIATTR_SPARSE_MMA_MASK
	.align		4
.L_115:
        /*0058*/ 	.byte	0x03, 0x50
        /*005a*/ 	.short	0x0000


	//----- nvinfo : EIATTR_MAXREG_COUNT
	.align		4
        /*005c*/ 	.byte	0x03, 0x1b
        /*005e*/ 	.short	0x00ff


	//----- nvinfo : EIATTR_MERCURY_ISA_VERSION
	.align		4
        /*0060*/ 	.byte	0x03, 0x5f
        /*0062*/ 	.short	0x0101


	//----- nvinfo : EIATTR_VRC_CTA_INIT_COUNT
	.align		4
        /*0064*/ 	.byte	0x02, 0x4a
	.zero		1
	.zero		1


	//----- nvinfo : EIATTR_EXIT_INSTR_OFFSETS
	.align		4
        /*0068*/ 	.byte	0x04, 0x1c
        /*006a*/ 	.short	(.L_117 - .L_116)


	//   ....[0]....
.L_116:
        /*006c*/ 	.word	0x000000b0


	//   ....[1]....
        /*0070*/ 	.word	0x00000170


	//----- nvinfo : EIATTR_CBANK_PARAM_SIZE
	.align		4
.L_117:
        /*0074*/ 	.byte	0x03, 0x19
        /*0076*/ 	.short	0x001c


	//----- nvinfo : EIATTR_PARAM_CBANK
	.align		4
        /*0078*/ 	.byte	0x04, 0x0a
        /*007a*/ 	.short	(.L_119 - .L_118)
	.align		4
.L_118:
        /*007c*/ 	.word	index@(.nv.constant0._Z21update_weights_biasesPfS_fii)
        /*0080*/ 	.short	0x0380
        /*0082*/ 	.short	0x001c


	//----- nvinfo : EIATTR_SW_WAR
	.align		4
.L_119:
        /*0084*/ 	.byte	0x04, 0x36
        /*0086*/ 	.short	(.L_121 - .L_120)
.L_120:
        /*0088*/ 	.word	0x00000008
.L_121:


//--------------------- .nv.info._Z21calc_hadamard_productPfiiS_S_ --------------------------
	.section	.nv.info._Z21calc_hadamard_productPfiiS_S_,"",@"SHT_CUDA_INFO"
	.sectionflags	@""
	.align	4


	//----- nvinfo : EIATTR_CUDA_API_VERSION
	.align		4
        /*0000*/ 	.byte	0x04, 0x37
        /*0002*/ 	.short	(.L_123 - .L_122)
.L_122:
        /*0004*/ 	.word	0x00000082


	//----- nvinfo : EIATTR_KPARAM_INFO
	.align		4
.L_123:
        /*0008*/ 	.byte	0x04, 0x17
        /*000a*/ 	.short	(.L_125 - .L_124)
.L_124:
        /*000c*/ 	.word	0x00000000
        /*0010*/ 	.short	0x0004
        /*0012*/ 	.short	0x0018
        /*0014*/ 	.byte	0x00, 0xf5, 0x21, 0x00


	//----- nvinfo : EIATTR_KPARAM_INFO
	.align		4
.L_125:
        /*0018*/ 	.byte	0x04, 0x17
        /*001a*/ 	.short	(.L_127 - .L_126)
.L_126:
        /*001c*/ 	.word	0x00000000
        /*0020*/ 	.short	0x0003
        /*0022*/ 	.short	0x0010
        /*0024*/ 	.byte	0x00, 0xf5, 0x21, 0x00


	//----- nvinfo : EIATTR_KPARAM_INFO
	.align		4
.L_127:
        /*0028*/ 	.byte	0x04, 0x17
        /*002a*/ 	.short	(.L_129 - .L_128)
.L_128:
        /*002c*/ 	.word	0x00000000
        /*0030*/ 	.short	0x0002
        /*0032*/ 	.short	0x000c
        /*0034*/ 	.byte	0x00, 0xf0, 0x11, 0x00


	//----- nvinfo : EIATTR_KPARAM_INFO
	.align		4
.L_129:
        /*0038*/ 	.byte	0x04, 0x17
        /*003a*/ 	.short	(.L_131 - .L_130)
.L_130:
        /*003c*/ 	.word	0x00000000
        /*0040*/ 	.short	0x0001
        /*0042*/ 	.short	0x0008
        /*0044*/ 	.byte	0x00, 0xf0, 0x11, 0x00


	//----- nvinfo : EIATTR_KPARAM_INFO
	.align		4
.L_131:
        /*0048*/ 	.byte	0x04, 0x17
        /*004a*/ 	.short	(.L_133 - .L_132)
.L_132:
        /*004c*/ 	.word	0x00000000
        /*0050*/ 	.short	0x0000
        /*0052*/ 	.short	0x0000
        /*0054*/ 	.byte	0x00, 0xf5, 0x21, 0x00


	//----- nvinfo : EIATTR_SPARSE_MMA_MASK
	.align		4
.L_133:
        /*0058*/ 	.byte	0x03, 0x50
        /*005a*/ 	.short	0x0000


	//----- nvinfo : EIATTR_MAXREG_COUNT
	.align		4
        /*005c*/ 	.byte	0x03, 0x1b
        /*005e*/ 	.short	0x00ff


	//----- nvinfo : EIATTR_MERCURY_ISA_VERSION
	.align		4
        /*0060*/ 	.byte	0x03, 0x5f
        /*0062*/ 	.short	0x0101


	//----- nvinfo : EIATTR_VRC_CTA_INIT_COUNT
	.align		4
        /*0064*/ 	.byte	0x02, 0x4a
	.zero		1
	.zero		1


	//----- nvinfo : EIATTR_EXIT_INSTR_OFFSETS
	.align		4
        /*0068*/ 	.byte	0x04, 0x1c
        /*006a*/ 	.short	(.L_135 - .L_134)


	//   ....[0]....
.L_134:
        /*006c*/ 	.word	0x000000a0


	//   ....[1]....
        /*0070*/ 	.word	0x00000160


	//----- nvinfo : EIATTR_CBANK_PARAM_SIZE
	.align		4
.L_135:
        /*0074*/ 	.byte	0x03, 0x19
        /*0076*/ 	.short	0x0020


	//----- nvinfo : EIATTR_PARAM_CBANK
	.align		4
        /*0078*/ 	.byte	0x04, 0x0a
        /*007a*/ 	.short	(.L_137 - .L_136)
	.align		4
.L_136:
        /*007c*/ 	.word	index@(.nv.constant0._Z21calc_hadamard_productPfiiS_S_)
        /*0080*/ 	.short	0x0380
        /*0082*/ 	.short	0x0020


	//----- nvinfo : EIATTR_SW_WAR
	.align		4
.L_137:
        /*0084*/ 	.byte	0x04, 0x36
        /*0086*/ 	.short	(.L_139 - .L_138)
.L_138:
        /*0088*/ 	.word	0x00000008
.L_139:


//--------------------- .nv.info._Z17update_deltas_gpuPfS_iiS_iif --------------------------
	.section	.nv.info._Z17update_deltas_gpuPfS_iiS_iif,"",@"SHT_CUDA_INFO"
	.sectionflags	@""
	.align	4


	//----- nvinfo : EIATTR_CUDA_API_VERSION
	.align		4
        /*0000*/ 	.byte	0x04, 0x37
        /*0002*/ 	.short	(.L_141 - .L_140)
.L_140:
        /*0004*/ 	.word	0x00000082


	//----- nvinfo : EIATTR_KPARAM_INFO
	.align		4
.L_141:
        /*0008*/ 	.byte	0x04, 0x17
        /*000a*/ 	.short	(.L_143 - .L_142)
.L_142:
        /*000c*/ 	.word	0x00000000
        /*0010*/ 	.short	0x0007
        /*0012*/ 	.short	0x0028
        /*0014*/ 	.byte	0x00, 0xf0, 0x11, 0x00


	//----- nvinfo : EIATTR_KPARAM_INFO
	.align		4
.L_143:
        /*0018*/ 	.byte	0x04, 0x17
        /*001a*/ 	.short	(.L_145 - .L_144)
.L_144:
        /*001c*/ 	.word	0x00000000
        /*0020*/ 	.short	0x0006
        /*0022*/ 	.short	0x0024
        /*0024*/ 	.byte	0x00, 0xf0, 0x11, 0x00


	//----- nvinfo : EIATTR_KPARAM_INFO
	.align		4
.L_145:
        /*0028*/ 	.byte	0x04, 0x17
        /*002a*/ 	.short	(.L_147 - .L_146)
.L_146:
        /*002c*/ 	.word	0x00000000
        /*0030*/ 	.short	0x0005
        /*0032*/ 	.short	0x0020
        /*0034*/ 	.byte	0x00, 0xf0, 0x11, 0x00


	//----- nvinfo : EIATTR_KPARAM_INFO
	.align		4
.L_147:
        /*0038*/ 	.byte	0x04, 0x17
        /*003a*/ 	.short	(.L_149 - .L_148)
.L_148:
        /*003c*/ 	.word	0x00000000
        /*0040*/ 	.short	0x0004
        /*0042*/ 	.short	0x0018
        /*0044*/ 	.byte	0x00, 0xf5, 0x21, 0x00


	//----- nvinfo : EIATTR_KPARAM_INFO
	.align		4
.L_149:
        /*0048*/ 	.byte	0x04, 0x17
        /*004a*/ 	.short	(.L_151 - .L_150)
.L_150:
        /*004c*/ 	.word	0x00000000
        /*0050*/ 	.short	0x0003
        /*0052*/ 	.short	0x0014
        /*0054*/ 	.byte	0x00, 0xf0, 0x11, 0x00


	//----- nvinfo : EIATTR_KPARAM_INFO
	.align		4
.L_151:
        /*0058*/ 	.byte	0x04, 0x17
        /*005a*/ 	.short	(.L_153 - .L_152)
.L_152:
        /*005c*/ 	.word	0x00000000
        /*0060*/ 	.short	0x0002
        /*0062*/ 	.short	0x0010
        /*0064*/ 	.byte	0x00, 0xf0, 0x11, 0x00


	//----- nvinfo : EIATTR_KPARAM_INFO
	.align		4
.L_153:
        /*0068*/ 	.byte	0x04, 0x17
        /*006a*/ 	.short	(.L_155 - .L_154)
.L_154:
        /*006c*/ 	.word	0x00000000
        /*0070*/ 	.short	0x0001
        /*0072*/ 	.short	0x0008
        /*0074*/ 	.byte	0x00, 0xf5, 0x21, 0x00


	//----- nvinfo : EIATTR_KPARAM_INFO
	.align		4
.L_155:
        /*0078*/ 	.byte	0x04, 0x17
        /*007a*/ 	.short	(.L_157 - .L_156)
.L_156:
        /*007c*/ 	.word	0x00000000
        /*0080*/ 	.short	0x0000
        /*0082*/ 	.short	0x0000
        /*0084*/ 	.byte	0x00, 0xf5, 0x21, 0x00


	//----- nvinfo : EIATTR_SPARSE_MMA_MASK
	.align		4
.L_157:
        /*0088*/ 	.byte	0x03, 0x50
        /*008a*/ 	.short	0x0000


	//----- nvinfo : EIATTR_MAXREG_COUNT
	.align		4
        /*008c*/ 	.byte	0x03, 0x1b
        /*008e*/ 	.short	0x00ff


	//----- nvinfo : EIATTR_NUM_BARRIERS
	.align		4
        /*0090*/ 	.byte	0x02, 0x4c
        /*0092*/ 	.byte	0x01
	.zero		1


	//----- nvinfo : EIATTR_MERCURY_ISA_VERSION
	.align		4
        /*0094*/ 	.byte	0x03, 0x5f
        /*0096*/ 	.short	0x0101


	//----- nvinfo : EIATTR_VRC_CTA_INIT_COUNT
	.align		4
        /*0098*/ 	.byte	0x02, 0x4a
	.zero		1
	.zero		1


	//----- nvinfo : EIATTR_EXIT_INSTR_OFFSETS
	.align		4
        /*009c*/ 	.byte	0x04, 0x1c
        /*009e*/ 	.short	(.L_159 - .L_158)


	//   ....[0]....
.L_158:
        /*00a0*/ 	.word	0x000000a0


	//   ....[1]....
        /*00a4*/ 	.word	0x00000410


	//----- nvinfo : EIATTR_CRS_STACK_SIZE
	.align		4
.L_159:
        /*00a8*/ 	.byte	0x04, 0x1e
        /*00aa*/ 	.short	(.L_161 - .L_160)
.L_160:
        /*00ac*/ 	.word	0x00000000


	//----- nvinfo : EIATTR_CBANK_PARAM_SIZE
	.align		4
.L_161:
        /*00b0*/ 	.byte	0x03, 0x19
        /*00b2*/ 	.short	0x002c


	//----- nvinfo : EIATTR_PARAM_CBANK
	.align		4
        /*00b4*/ 	.byte	0x04, 0x0a
        /*00b6*/ 	.short	(.L_163 - .L_162)
	.align		4
.L_162:
        /*00b8*/ 	.word	index@(.nv.constant0._Z17update_deltas_gpuPfS_iiS_iif)
        /*00bc*/ 	.short	0x0380
        /*00be*/ 	.short	0x002c


	//----- nvinfo : EIATTR_SW_WAR
	.align		4
.L_163:
        /*00c0*/ 	.byte	0x04, 0x36
        /*00c2*/ 	.short	(.L_165 - .L_164)
.L_164:
        /*00c4*/ 	.word	0x00000008
.L_165:


//--------------------- .nv.info._Z24calc_relu_derivative_gpuPfiiS_ --------------------------
	.section	.nv.info._Z24calc_relu_derivative_gpuPfiiS_,"",@"SHT_CUDA_INFO"
	.sectionflags	@""
	.align	4


	//----- nvinfo : EIATTR_CUDA_API_VERSION
	.align		4
        /*0000*/ 	.byte	0x04, 0x37
        /*0002*/ 	.short	(.L_167 - .L_166)
.L_166:
        /*0004*/ 	.word	0x00000082


	//----- nvinfo : EIATTR_KPARAM_INFO
	.align		4
.L_167:
        /*0008*/ 	.byte	0x04, 0x17
        /*000a*/ 	.short	(.L_169 - .L_168)
.L_168:
        /*000c*/ 	.word	0x00000000
        /*0010*/ 	.short	0x0003
        /*0012*/ 	.short	0x0010
        /*0014*/ 	.byte	0x00, 0xf5, 0x21, 0x00


	//----- nvinfo : EIATTR_KPARAM_INFO
	.align		4
.L_169:
        /*0018*/ 	.byte	0x04, 0x17
        /*001a*/ 	.short	(.L_171 - .L_170)
.L_170:
        /*001c*/ 	.word	0x00000000
        /*0020*/ 	.short	0x0002
        /*0022*/ 	.short	0x000c
        /*0024*/ 	.byte	0x00, 0xf0, 0x11, 0x00


	//----- nvinfo : EIATTR_KPARAM_INFO
	.align		4
.L_171:
        /*0028*/ 	.byte	0x04, 0x17
        /*002a*/ 	.short	(.L_173 - .L_172)
.L_172:
        /*002c*/ 	.word	0x00000000
        /*0030*/ 	.short	0x0001
        /*0032*/ 	.short	0x0008
        /*0034*/ 	.byte	0x00, 0xf0, 0x11, 0x00


	//----- nvinfo : EIATTR_KPARAM_INFO
	.align		4
.L_173:
        /*0038*/ 	.byte	0x04, 0x17
        /*003a*/ 	.short	(.L_175 - .L_174)
.L_174:
        /*003c*/ 	.word	0x00000000
        /*0040*/ 	.short	0x0000
        /*0042*/ 	.short	0x0000
        /*0044*/ 	.byte	0x00, 0xf5, 0x21, 0x00


	//----- nvinfo : EIATTR_SPARSE_MMA_MASK
	.align		4
.L_175:
        /*0048*/ 	.byte	0x03, 0x50
        /*004a*/ 	.short	0x0000


	//----- nvinfo : EIATTR_MAXREG_COUNT
	.align		4
        /*004c*/ 	.byte	0x03, 0x1b
        /*004e*/ 	.short	0x00ff


	//----- nvinfo : EIATTR_MERCURY_ISA_VERSION
	.align		4
        /*0050*/ 	.byte	0x03, 0x5f
        /*0052*/ 	.short	0x0101


	//----- nvinfo : EIATTR_VRC_CTA_INIT_COUNT
	.align		4
        /*0054*/ 	.byte	0x02, 0x4a
	.zero		1
	.zero		1


	//----- nvinfo : EIATTR_EXIT_INSTR_OFFSETS
	.align		4
        /*0058*/ 	.byte	0x04, 0x1c
        /*005a*/ 	.short	(.L_177 - .L_176)


	//   ....[0]....
.L_176:
        /*005c*/ 	.word	0x000000a0


	//   ....[1]....
        /*0060*/ 	.word	0x00000130


	//----- nvinfo : EIATTR_CBANK_PARAM_SIZE
	.align		4
.L_177:
        /*0064*/ 	.byte	0x03, 0x19
        /*0066*/ 	.short	0x0018


	//----- nvinfo : EIATTR_PARAM_CBANK
	.align		4
        /*0068*/ 	.byte	0x04, 0x0a
        /*006a*/ 	.short	(.L_179 - .L_178)
	.align		4
.L_178:
        /*006c*/ 	.word	index@(.nv.constant0._Z24calc_relu_derivative_gpuPfiiS_)
        /*0070*/ 	.short	0x0380
        /*0072*/ 	.short	0x0018


	//----- nvinfo : EIATTR_SW_WAR
	.align		4
.L_179:
        /*0074*/ 	.byte	0x04, 0x36
        /*0076*/ 	.short	(.L_181 - .L_180)
.L_180:
        /*0078*/ 	.word	0x00000008
.L_181:


//--------------------- .nv.info._Z21calc_softmax_jacobianPfiiS_S_S_ --------------------------
	.section	.nv.info._Z21calc_softmax_jacobianPfiiS_S_S_,"",@"SHT_CUDA_INFO"
	.sectionflags	@""
	.align	4


	//----- nvinfo : EIATTR_CUDA_API_VERSION
	.align		4
        /*0000*/ 	.byte	0x04, 0x37
        /*0002*/ 	.short	(.L_183 - .L_182)
.L_182:
        /*0004*/ 	.word	0x00000082


	//----- nvinfo : EIATTR_KPARAM_INFO
	.align		4
.L_183:
        /*0008*/ 	.byte	0x04, 0x17
        /*000a*/ 	.short	(.L_185 - .L_184)
.L_184:
        /*000c*/ 	.word	0x00000000
        /*0010*/ 	.short	0x0005
        /*0012*/ 	.short	0x0020
        /*0014*/ 	.byte	0x00, 0xf5, 0x21, 0x00


	//----- nvinfo : EIATTR_KPARAM_INFO
	.align		4
.L_185:
        /*0018*/ 	.byte	0x04, 0x17
        /*001a*/ 	.short	(.L_187 - .L_186)
.L_186:
        /*001c*/ 	.word	0x00000000
        /*0020*/ 	.short	0x0004
        /*0022*/ 	.short	0x0018
        /*0024*/ 	.byte	0x00, 0xf5, 0x21, 0x00


	//----- nvinfo : EIATTR_KPARAM_INFO
	.align		4
.L_187:
        /*0028*/ 	.byte	0x04, 0x17
        /*002a*/ 	.short	(.L_189 - .L_188)
.L_188:
        /*002c*/ 	.word	0x00000000
        /*0030*/ 	.short	0x0003
        /*0032*/ 	.short	0x0010
        /*0034*/ 	.byte	0x00, 0xf5, 0x21, 0x00


	//----- nvinfo : EIATTR_KPARAM_INFO
	.align		4
.L_189:
        /*0038*/ 	.byte	0x04, 0x17
        /*003a*/ 	.short	(.L_191 - .L_190)
.L_190:
        /*003c*/ 	.word	0x00000000
        /*0040*/ 	.short	0x0002
        /*0042*/ 	.short	0x000c
        /*0044*/ 	.byte	0x00, 0xf0, 0x11, 0x00


	//----- nvinfo : EIATTR_KPARAM_INFO
	.align		4
.L_191:
        /*0048*/ 	.byte	0x04, 0x17
        /*004a*/ 	.short	(.L_193 - .L_192)
.L_192:
        /*004c*/ 	.word	0x00000000
        /*0050*/ 	.short	0x0001
        /*0052*/ 	.short	0x0008
        /*0054*/ 	.byte	0x00, 0xf0, 0x11, 0x00


	//----- nvinfo : EIATTR_KPARAM_INFO
	.align		4
.L_193:
        /*0058*/ 	.byte	0x04, 0x17
        /*005a*/ 	.short	(.L_195 - .L_194)
.L_194:
        /*005c*/ 	.word	0x00000000
        /*0060*/ 	.short	0x0000
        /*0062*/ 	.short	0x0000
        /*0064*/ 	.byte	0x00, 0xf5, 0x21, 0x00


	//----- nvinfo : EIATTR_SPARSE_MMA_MASK
	.align		4
.L_195:
        /*0068*/ 	.byte	0x03, 0x50
        /*006a*/ 	.short	0x0000


	//----- nvinfo : EIATTR_MAXREG_COUNT
	.align		4
        /*006c*/ 	.byte	0x03, 0x1b
        /*006e*/ 	.short	0x00ff


	//----- nvinfo : EIATTR_MERCURY_ISA_VERSION
	.align		4
        /*0070*/ 	.byte	0x03, 0x5f
        /*0072*/ 	.short	0x0101


	//----- nvinfo : EIATTR_VRC_CTA_INIT_COUNT
	.align		4
        /*0074*/ 	.byte	0x02, 0x4a
	.zero		1
	.zero		1


	//----- nvinfo : EIATTR_EXIT_INSTR_OFFSETS
	.align		4
        /*0078*/ 	.byte	0x04, 0x1c
        /*007a*/ 	.short	(.L_197 - .L_196)


	//   ....[0]....
.L_196:
        /*007c*/ 	.word	0x000000a0


	//   ....[1]....
        /*0080*/ 	.word	0x00000400


	//   ....[2]....
        /*0084*/ 	.word	0x00000520


	//----- nvinfo : EIATTR_CBANK_PARAM_SIZE
	.align		4
.L_197:
        /*0088*/ 	.byte	0x03, 0x19
        /*008a*/ 	.short	0x0028


	//----- nvinfo : EIATTR_PARAM_CBANK
	.align		4
        /*008c*/ 	.byte	0x04, 0x0a
        /*008e*/ 	.short	(.L_199 - .L_198)
	.align		4
.L_198:
        /*0090*/ 	.word	index@(.nv.constant0._Z21calc_softmax_jacobianPfiiS_S_S_)
        /*0094*/ 	.short	0x0380
        /*0096*/ 	.short	0x0028


	//----- nvinfo : EIATTR_SW_WAR
	.align		4
.L_199:
        /*0098*/ 	.byte	0x04, 0x36
        /*009a*/ 	.short	(.L_201 - .L_200)
.L_200:
        /*009c*/ 	.word	0x00000008
.L_201:


//--------------------- .nv.info._Z22calc_single_output_sumPfiiS_S_ --------------------------
	.section	.nv.info._Z22calc_single_output_sumPfiiS_S_,"",@"SHT_CUDA_INFO"
	.sectionflags	@""
	.align	4


	//----- nvinfo : EIATTR_CUDA_API_VERSION
	.align		4
        /*0000*/ 	.byte	0x04, 0x37
        /*0002*/ 	.short	(.L_203 - .L_202)
.L_202:
        /*0004*/ 	.word	0x00000082


	//----- nvinfo : EIATTR_KPARAM_INFO
	.align		4
.L_203:
        /*0008*/ 	.byte	0x04, 0x17
        /*000a*/ 	.short	(.L_205 - .L_204)
.L_204:
        /*000c*/ 	.word	0x00000000
        /*0010*/ 	.short	0x0004
        /*0012*/ 	.short	0x0018
        /*0014*/ 	.byte	0x00, 0xf5, 0x21, 0x00


	//----- nvinfo : EIATTR_KPARAM_INFO
	.align		4
.L_205:
        /*0018*/ 	.byte	0x04, 0x17
        /*001a*/ 	.short	(.L_207 - .L_206)
.L_206:
        /*001c*/ 	.word	0x00000000
        /*0020*/ 	.short	0x0003
        /*0022*/ 	.short	0x0010
        /*0024*/ 	.byte	0x00, 0xf5, 0x21, 0x00


	//----- nvinfo : EIATTR_KPARAM_INFO
	.align		4
.L_207:
        /*0028*/ 	.byte	0x04, 0x17
        /*002a*/ 	.short	(.L_209 - .L_208)
.L_208:
        /*002c*/ 	.word	0x00000000
        /*0030*/ 	.short	0x0002
        /*0032*/ 	.short	0x000c
        /*0034*/ 	.byte	0x00, 0xf0, 0x11, 0x00


	//----- nvinfo : EIATTR_KPARAM_INFO
	.align		4
.L_209:
        /*0038*/ 	.byte	0x04, 0x17
        /*003a*/ 	.short	(.L_211 - .L_210)
.L_210:
        /*003c*/ 	.word	0x00000000
        /*0040*/ 	.short	0x0001
        /*0042*/ 	.short	0x0008
        /*0044*/ 	.byte	0x00, 0xf0, 0x11, 0x00


	//----- nvinfo : EIATTR_KPARAM_INFO
	.align		4
.L_211:
        /*0048*/ 	.byte	0x04, 0x17
        /*004a*/ 	.short	(.L_213 - .L_212)
.L_212:
        /*004c*/ 	.word	0x00000000
        /*0050*/ 	.short	0x0000
        /*0052*/ 	.short	0x0000
        /*0054*/ 	.byte	0x00, 0xf5, 0x21, 0x00


	//----- nvinfo : EIATTR_SPARSE_MMA_MASK
	.align		4
.L_213:
        /*0058*/ 	.byte	0x03, 0x50
        /*005a*/ 	.short	0x0000


	//----- nvinfo : EIATTR_MAXREG_COUNT
	.align		4
        /*005c*/ 	.byte	0x03, 0x1b
        /*005e*/ 	.short	0x00ff


	//----- nvinfo : EIATTR_MERCURY_ISA_VERSION
	.align		4
        /*0060*/ 	.byte	0x03, 0x5f
        /*0062*/ 	.short	0x0101


	//----- nvinfo : EIATTR_VRC_CTA_INIT_COUNT
	.align		4
        /*0064*/ 	.byte	0x02, 0x4a
	.zero		1
	.zero		1


	//----- nvinfo : EIATTR_EXIT_INSTR_OFFSETS
	.align		4
        /*0068*/ 	.byte	0x04, 0x1c
        /*006a*/ 	.short	(.L_215 - .L_214)


	//   ....[0]....
.L_214:
        /*006c*/ 	.word	0x000000a0


	//   ....[1]....
        /*0070*/ 	.word	0x000001e0


	//----- nvinfo : EIATTR_CBANK_PARAM_SIZE
	.align		4
.L_215:
        /*0074*/ 	.byte	0x03, 0x19
        /*0076*/ 	.short	0x0020


	//----- nvinfo : EIATTR_PARAM_CBANK
	.align		4
        /*0078*/ 	.byte	0x04, 0x0a
        /*007a*/ 	.short	(.L_217 - .L_216)
	.align		4
.L_216:
        /*007c*/ 	.word	index@(.nv.constant0._Z22calc_single_output_sumPfiiS_S_)
        /*0080*/ 	.short	0x0380
        /*0082*/ 	.short	0x0020


	//----- nvinfo : EIATTR_SW_WAR
	.align		4
.L_217:
        /*0084*/ 	.byte	0x04, 0x36
        /*0086*/ 	.short	(.L_219 - .L_218)
.L_218:
        /*0088*/ 	.word	0x00000008
.L_219:


//--------------------- .nv.info._Z22calc_single_output_maxPfiiS_ --------------------------
	.section	.nv.info._Z22calc_single_output_maxPfiiS_,"",@"SHT_CUDA_INFO"
	.sectionflags	@""
	.align	4


	//----- nvinfo : EIATTR_CUDA_API_VERSION
	.align		4
        /*0000*/ 	.byte	0x04, 0x37
        /*0002*/ 	.short	(.L_221 - .L_220)
.L_220:
        /*0004*/ 	.word	0x00000082


	//----- nvinfo : EIATTR_KPARAM_INFO
	.align		4
.L_221:
        /*0008*/ 	.byte	0x04, 0x17
        /*000a*/ 	.short	(.L_223 - .L_222)
.L_222:
        /*000c*/ 	.word	0x00000000
        /*0010*/ 	.short	0x0003
        /*0012*/ 	.short	0x0010
        /*0014*/ 	.byte	0x00, 0xf5, 0x21, 0x00


	//----- nvinfo : EIATTR_KPARAM_INFO
	.align		4
.L_223:
        /*0018*/ 	.byte	0x04, 0x17
        /*001a*/ 	.short	(.L_225 - .L_224)
.L_224:
        /*001c*/ 	.word	0x00000000
        /*0020*/ 	.short	0x0002
        /*0022*/ 	.short	0x000c
        /*0024*/ 	.byte	0x00, 0xf0, 0x11, 0x00


	//----- nvinfo : EIATTR_KPARAM_INFO
	.align		4
.L_225:
        /*0028*/ 	.byte	0x04, 0x17
        /*002a*/ 	.short	(.L_227 - .L_226)
.L_226:
        /*002c*/ 	.word	0x00000000
        /*0030*/ 	.short	0x0001
        /*0032*/ 	.short	0x0008
        /*0034*/ 	.byte	0x00, 0xf0, 0x11, 0x00


	//----- nvinfo : EIATTR_KPARAM_INFO
	.align		4
.L_227:
        /*0038*/ 	.byte	0x04, 0x17
        /*003a*/ 	.short	(.L_229 - .L_228)
.L_228:
        /*003c*/ 	.word	0x00000000
        /*0040*/ 	.short	0x0000
        /*0042*/ 	.short	0x0000
        /*0044*/ 	.byte	0x00, 0xf5, 0x21, 0x00


	//----- nvinfo : EIATTR_SPARSE_MMA_MASK
	.align		4
.L_229:
        /*0048*/ 	.byte	0x03, 0x50
        /*004a*/ 	.short	0x0000


	//----- nvinfo : EIATTR_MAXREG_COUNT
	.align		4
        /*004c*/ 	.byte	0x03, 0x1b
        /*004e*/ 	.short	0x00ff


	//----- nvinfo : EIATTR_MERCURY_ISA_VERSION
	.align		4
        /*0050*/ 	.byte	0x03, 0x5f
        /*0052*/ 	.short	0x0101


	//----- nvinfo : EIATTR_VRC_CTA_INIT_COUNT
	.align		4
        /*0054*/ 	.byte	0x02, 0x4a
	.zero		1
	.zero		1


	//----- nvinfo : EIATTR_EXIT_INSTR_OFFSETS
	.align		4
        /*0058*/ 	.byte	0x04, 0x1c
        /*005a*/ 	.short	(.L_231 - .L_230)


	//   ....[0]....
.L_230:
        /*005c*/ 	.word	0x000000a0


	//   ....[1]....
        /*0060*/ 	.word	0x00000180


	//----- nvinfo : EIATTR_CRS_STACK_SIZE
	.align		4
.L_231:
        /*0064*/ 	.byte	0x04, 0x1e
        /*0066*/ 	.short	(.L_233 - .L_232)
.L_232:
        /*0068*/ 	.word	0x00000000


	//----- nvinfo : EIATTR_CBANK_PARAM_SIZE
	.align		4
.L_233:
        /*006c*/ 	.byte	0x03, 0x19
        /*006e*/ 	.short	0x0018


	//----- nvinfo : EIATTR_PARAM_CBANK
	.align		4
        /*0070*/ 	.byte	0x04, 0x0a
        /*0072*/ 	.short	(.L_235 - .L_234)
	.align		4
.L_234:
        /*0074*/ 	.word	index@(.nv.constant0._Z22calc_single_output_maxPfiiS_)
        /*0078*/ 	.short	0x0380
        /*007a*/ 	.short	0x0018


	//----- nvinfo : EIATTR_SW_WAR
	.align		4
.L_235:
        /*007c*/ 	.byte	0x04, 0x36
        /*007e*/ 	.short	(.L_237 - .L_236)
.L_236:
        /*0080*/ 	.word	0x00000008
.L_237:


//--------------------- .nv.info._Z22extract_single_examplePfiiS_iiS_S_ --------------------------
	.section	.nv.info._Z22extract_single_examplePfiiS_iiS_S_,"",@"SHT_CUDA_INFO"
	.sectionflags	@""
	.align	4


	//----- nvinfo : EIATTR_CUDA_API_VERSION
	.align		4
        /*0000*/ 	.byte	0x04, 0x37
        /*0002*/ 	.short	(.L_239 - .L_238)
.L_238:
        /*0004*/ 	.word	0x00000082


	//----- nvinfo : EIATTR_KPARAM_INFO
	.align		4
.L_239:
        /*0008*/ 	.byte	0x04, 0x17
        /*000a*/ 	.short	(.L_241 - .L_240)
.L_240:
        /*000c*/ 	.word	0x00000000
        /*0010*/ 	.short	0x0007
        /*0012*/ 	.short	0x0028
        /*0014*/ 	.byte	0x00, 0xf5, 0x21, 0x00


	//----- nvinfo : EIATTR_KPARAM_INFO
	.align		4
.L_241:
        /*0018*/ 	.byte	0x04, 0x17
        /*001a*/ 	.short	(.L_243 - .L_242)
.L_242:
        /*001c*/ 	.word	0x00000000
        /*0020*/ 	.short	0x0006
        /*0022*/ 	.short	0x0020
        /*0024*/ 	.byte	0x00, 0xf5, 0x21, 0x00


	//----- nvinfo : EIATTR_KPARAM_INFO
	.align		4
.L_243:
        /*0028*/ 	.byte	0x04, 0x17
        /*002a*/ 	.short	(.L_245 - .L_244)
.L_244:
        /*002c*/ 	.word	0x00000000
        /*0030*/ 	.short	0x0005
        /*0032*/ 	.short	0x001c
        /*0034*/ 	.byte	0x00, 0xf0, 0x11, 0x00


	//----- nvinfo : EIATTR_KPARAM_INFO
	.align		4
.L_245:
        /*0038*/ 	.byte	0x04, 0x17
        /*003a*/ 	.short	(.L_247 - .L_246)
.L_246:
        /*003c*/ 	.word	0x00000000
        /*0040*/ 	.short	0x0004
        /*0042*/ 	.short	0x0018
        /*0044*/ 	.byte	0x00, 0xf0, 0x11, 0x00


	//----- nvinfo : EIATTR_KPARAM_INFO
	.align		4
.L_247:
        /*0048*/ 	.byte	0x04, 0x17
        /*004a*/ 	.short	(.L_249 - .L_248)
.L_248:
        /*004c*/ 	.word	0x00000000
        /*0050*/ 	.short	0x0003
        /*0052*/ 	.short	0x0010
        /*0054*/ 	.byte	0x00, 0xf5, 0x21, 0x00


	//----- nvinfo : EIATTR_KPARAM_INFO
	.align		4
.L_249:
        /*0058*/ 	.byte	0x04, 0x17
        /*005a*/ 	.short	(.L_251 - .L_250)
.L_250:
        /*005c*/ 	.word	0x00000000
        /*0060*/ 	.short	0x0002
        /*0062*/ 	.short	0x000c
        /*0064*/ 	.byte	0x00, 0xf0, 0x11, 0x00


	//----- nvinfo : EIATTR_KPARAM_INFO
	.align		4
.L_251:
        /*0068*/ 	.byte	0x04, 0x17
        /*006a*/ 	.short	(.L_253 - .L_252)
.L_252:
        /*006c*/ 	.word	0x00000000
        /*0070*/ 	.short	0x0001
        /*0072*/ 	.short	0x0008
        /*0074*/ 	.byte	0x00, 0xf0, 0x11, 0x00


	//----- nvinfo : EIATTR_KPARAM_INFO
	.align		4
.L_253:
        /*0078*/ 	.byte	0x04, 0x17
        /*007a*/ 	.short	(.L_255 - .L_254)
.L_254:
        /*007c*/ 	.word	0x00000000
        /*0080*/ 	.short	0x0000
        /*0082*/ 	.short	0x0000
        /*0084*/ 	.byte	0x00, 0xf5, 0x21, 0x00


	//----- nvinfo : EIATTR_SPARSE_MMA_MASK
	.align		4
.L_255:
        /*0088*/ 	.byte	0x03, 0x50
        /*008a*/ 	.short	0x0000


	//----- nvinfo : EIATTR_MAXREG_COUNT
	.align		4
        /*008c*/ 	.byte	0x03, 0x1b
        /*008e*/ 	.short	0x00ff


	//----- nvinfo : EIATTR_MERCURY_ISA_VERSION
	.align		4
        /*0090*/ 	.byte	0x03, 0x5f
        /*0092*/ 	.short	0x0101


	//----- nvinfo : EIATTR_VRC_CTA_INIT_COUNT
	.align		4
        /*0094*/ 	.byte	0x02, 0x4a
	.zero		1
	.zero		1


	//----- nvinfo : EIATTR_EXIT_INSTR_OFFSETS
	.align		4
        /*0098*/ 	.byte	0x04, 0x1c
        /*009a*/ 	.short	(.L_257 - .L_256)


	//   ....[0]....
.L_256:
        /*009c*/ 	.word	0x000000a0


	//   ....[1]....
        /*00a0*/ 	.word	0x000001d0


	//   ....[2]....
        /*00a4*/ 	.word	0x00000200


	//----- nvinfo : EIATTR_CBANK_PARAM_SIZE
	.align		4
.L_257:
        /*00a8*/ 	.byte	0x03, 0x19
        /*00aa*/ 	.short	0x0030


	//----- nvinfo : EIATTR_PARAM_CBANK
	.align		4
        /*00ac*/ 	.byte	0x04, 0x0a
        /*00ae*/ 	.short	(.L_259 - .L_258)
	.align		4
.L_258:
        /*00b0*/ 	.word	index@(.nv.constant0._Z22extract_single_examplePfiiS_iiS_S_)
        /*00b4*/ 	.short	0x0380
        /*00b6*/ 	.short	0x0030


	//----- nvinfo : EIATTR_SW_WAR
	.align		4
.L_259:
        /*00b8*/ 	.byte	0x04, 0x36
        /*00ba*/ 	.short	(.L_261 - .L_260)
.L_260:
        /*00bc*/ 	.word	0x00000008
.L_261:


//--------------------- .nv.info._Z25crossentropy_output_layerPfiiS_S_S_S_ --------------------------
	.section	.nv.info._Z25crossentropy_output_layerPfiiS_S_S_S_,"",@"SHT_CUDA_INFO"
	.sectionflags	@""
	.align	4


	//----- nvinfo : EIATTR_CUDA_API_VERSION
	.align		4
        /*0000*/ 	.byte	0x04, 0x37
        /*0002*/ 	.short	(.L_263 - .L_262)
.L_262:
        /*0004*/ 	.word	0x00000082


	//----- nvinfo : EIATTR_KPARAM_INFO
	.align		4
.L_263:
        /*0008*/ 	.byte	0x04, 0x17
        /*000a*/ 	.short	(.L_265 - .L_264)
.L_264:
        /*000c*/ 	.word	0x00000000
        /*0010*/ 	.short	0x0006
        /*0012*/ 	.short	0x0028
        /*0014*/ 	.byte	0x00, 0xf5, 0x21, 0x00


	//----- nvinfo : EIATTR_KPARAM_INFO
	.align		4
.L_265:
        /*0018*/ 	.byte	0x04, 0x17
        /*001a*/ 	.short	(.L_267 - .L_266)
.L_266:
        /*001c*/ 	.word	0x00000000
        /*0020*/ 	.short	0x0005
        /*0022*/ 	.short	0x0020
        /*0024*/ 	.byte	0x00, 0xf5, 0x21, 0x00


	//----- nvinfo : EIATTR_KPARAM_INFO
	.align		4
.L_267:
        /*0028*/ 	.byte	0x04, 0x17
        /*002a*/ 	.short	(.L_269 - .L_268)
.L_268:
        /*002c*/ 	.word	0x00000000
        /*0030*/ 	.short	0x0004
        /*0032*/ 	.short	0x0018
        /*0034*/ 	.byte	0x00, 0xf5, 0x21, 0x00


	//----- nvinfo : EIATTR_KPARAM_INFO
	.align		4
.L_269:
        /*0038*/ 	.byte	0x04, 0x17
        /*003a*/ 	.short	(.L_271 - .L_270)
.L_270:
        /*003c*/ 	.word	0x00000000
        /*0040*/ 	.short	0x0003
        /*0042*/ 	.short	0x0010
        /*0044*/ 	.byte	0x00, 0xf5, 0x21, 0x00


	//----- nvinfo : EIATTR_KPARAM_INFO
	.align		4
.L_271:
        /*0048*/ 	.byte	0x04, 0x17
        /*004a*/ 	.short	(.L_273 - .L_272)
.L_272:
        /*004c*/ 	.word	0x00000000
        /*0050*/ 	.short	0x0002
        /*0052*/ 	.short	0x000c
        /*0054*/ 	.byte	0x00, 0xf0, 0x11, 0x00


	//----- nvinfo : EIATTR_KPARAM_INFO
	.align		4
.L_273:
        /*0058*/ 	.byte	0x04, 0x17
        /*005a*/ 	.short	(.L_275 - .L_274)
.L_274:
        /*005c*/ 	.word	0x00000000
        /*0060*/ 	.short	0x0001
        /*0062*/ 	.short	0x0008
        /*0064*/ 	.byte	0x00, 0xf0, 0x11, 0x00


	//----- nvinfo : EIATTR_KPARAM_INFO
	.align		4
.L_275:
        /*0068*/ 	.byte	0x04, 0x17
        /*006a*/ 	.short	(.L_277 - .L_276)
.L_276:
        /*006c*/ 	.word	0x00000000
        /*0070*/ 	.short	0x0000
        /*0072*/ 	.short	0x0000
        /*0074*/ 	.byte	0x00, 0xf5, 0x21, 0x00


	//----- nvinfo : EIATTR_SPARSE_MMA_MASK
	.align		4
.L_277:
        /*0078*/ 	.byte	0x03, 0x50
        /*007a*/ 	.short	0x0000


	//----- nvinfo : EIATTR_MAXREG_COUNT
	.align		4
        /*007c*/ 	.byte	0x03, 0x1b
        /*007e*/ 	.short	0x00ff


	//----- nvinfo : EIATTR_MERCURY_ISA_VERSION
	.align		4
        /*0080*/ 	.byte	0x03, 0x5f
        /*0082*/ 	.short	0x0101


	//----- nvinfo : EIATTR_VRC_CTA_INIT_COUNT
	.align		4
        /*0084*/ 	.byte	0x02, 0x4a
	.zero		1
	.zero		1


	//----- nvinfo : EIATTR_EXIT_INSTR_OFFSETS
	.align		4
        /*0088*/ 	.byte	0x04, 0x1c
        /*008a*/ 	.short	(.L_279 - .L_278)


	//   ....[0]....
.L_278:
        /*008c*/ 	.word	0x000000a0


	//   ....[1]....
        /*0090*/ 	.word	0x00000380


	//----- nvinfo : EIATTR_CBANK_PARAM_SIZE
	.align		4
.L_279:
        /*0094*/ 	.byte	0x03, 0x19
        /*0096*/ 	.short	0x0030


	//----- nvinfo : EIATTR_PARAM_CBANK
	.align		4
        /*0098*/ 	.byte	0x04, 0x0a
        /*009a*/ 	.short	(.L_281 - .L_280)
	.align		4
.L_280:
        /*009c*/ 	.word	index@(.nv.constant0._Z25crossentropy_output_layerPfiiS_S_S_S_)
        /*00a0*/ 	.short	0x0380
        /*00a2*/ 	.short	0x0030


	//----- nvinfo : EIATTR_SW_WAR
	.align		4
.L_281:
        /*00a4*/ 	.byte	0x04, 0x36
        /*00a6*/ 	.short	(.L_283 - .L_282)
.L_282:
        /*00a8*/ 	.word	0x00000008
.L_283:


//--------------------- .nv.info._Z20softmax_output_layerPfS_iiS_S_S_ --------------------------
	.section	.nv.info._Z20softmax_output_layerPfS_iiS_S_S_,"",@"SHT_CUDA_INFO"
	.sectionflags	@""
	.align	4


	//----- nvinfo : EIATTR_CUDA_API_VERSION
	.align		4
        /*0000*/ 	.byte	0x04, 0x37
        /*0002*/ 	.short	(.L_285 - .L_284)
.L_284:
        /*0004*/ 	.word	0x00000082


	//----- nvinfo : EIATTR_KPARAM_INFO
	.align		4
.L_285:
        /*0008*/ 	.byte	0x04, 0x17
        /*000a*/ 	.short	(.L_287 - .L_286)
.L_286:
        /*000c*/ 	.word	0x00000000
        /*0010*/ 	.short	0x0006
        /*0012*/ 	.short	0x0028
        /*0014*/ 	.byte	0x00, 0xf5, 0x21, 0x00


	//----- nvinfo : EIATTR_KPARAM_INFO
	.align		4
.L_287:
        /*0018*/ 	.byte	0x04, 0x17
        /*001a*/ 	.short	(.L_289 - .L_288)
.L_288:
        /*001c*/ 	.word	0x00000000
        /*0020*/ 	.short	0x0005
        /*0022*/ 	.short	0x0020
        /*0024*/ 	.byte	0x00, 0xf5, 0x21, 0x00


	//----- nvinfo : EIATTR_KPARAM_INFO
	.align		4
.L_289:
        /*0028*/ 	.byte	0x04, 0x17
        /*002a*/ 	.short	(.L_291 - .L_290)
.L_290:
        /*002c*/ 	.word	0x00000000
        /*0030*/ 	.short	0x0004
        /*0032*/ 	.short	0x0018
        /*0034*/ 	.byte	0x00, 0xf5, 0x21, 0x00


	//----- nvinfo : EIATTR_KPARAM_INFO
	.align		4
.L_291:
        /*0038*/ 	.byte	0x04, 0x17
        /*003a*/ 	.short	(.L_293 - .L_292)
.L_292:
        /*003c*/ 	.word	0x00000000
        /*0040*/ 	.short	0x0003
        /*0042*/ 	.short	0x0014
        /*0044*/ 	.byte	0x00, 0xf0, 0x11, 0x00


	//----- nvinfo : EIATTR_KPARAM_INFO
	.align		4
.L_293:
        /*0048*/ 	.byte	0x04, 0x17
        /*004a*/ 	.short	(.L_295 - .L_294)
.L_294:
        /*004c*/ 	.word	0x00000000
        /*0050*/ 	.short	0x0002
        /*0052*/ 	.short	0x0010
        /*0054*/ 	.byte	0x00, 0xf0, 0x11, 0x00


	//----- nvinfo : EIATTR_KPARAM_INFO
	.align		4
.L_295:
        /*0058*/ 	.byte	0x04, 0x17
        /*005a*/ 	.short	(.L_297 - .L_296)
.L_296:
        /*005c*/ 	.word	0x00000000
        /*0060*/ 	.short	0x0001
        /*0062*/ 	.short	0x0008
        /*0064*/ 	.byte	0x00, 0xf5, 0x21, 0x00


	//----- nvinfo : EIATTR_KPARAM_INFO
	.align		4
.L_297:
        /*0068*/ 	.byte	0x04, 0x17
        /*006a*/ 	.short	(.L_299 - .L_298)
.L_298:
        /*006c*/ 	.word	0x00000000
        /*0070*/ 	.short	0x0000
        /*0072*/ 	.short	0x0000
        /*0074*/ 	.byte	0x00, 0xf5, 0x21, 0x00


	//----- nvinfo : EIATTR_SPARSE_MMA_MASK
	.align		4
.L_299:
        /*0078*/ 	.byte	0x03, 0x50
        /*007a*/ 	.short	0x0000


	//----- nvinfo : EIATTR_MAXREG_COUNT
	.align		4
        /*007c*/ 	.byte	0x03, 0x1b
        /*007e*/ 	.short	0x00ff


	//----- nvinfo : EIATTR_MERCURY_ISA_VERSION
	.align		4
        /*0080*/ 	.byte	0x03, 0x5f
        /*0082*/ 	.short	0x0101


	//----- nvinfo : EIATTR_VRC_CTA_INIT_COUNT
	.align		4
        /*0084*/ 	.byte	0x02, 0x4a
	.zero		1
	.zero		1


	//----- nvinfo : EIATTR_EXIT_INSTR_OFFSETS
	.align		4
        /*0088*/ 	.byte	0x04, 0x1c
        /*008a*/ 	.short	(.L_301 - .L_300)


	//   ....[0]....
.L_300:
        /*008c*/ 	.word	0x000000a0


	//   ....[1]....
        /*0090*/ 	.word	0x00000420


	//----- nvinfo : EIATTR_CBANK_PARAM_SIZE
	.align		4
.L_301:
        /*0094*/ 	.byte	0x03, 0x19
        /*0096*/ 	.short	0x0030


	//----- nvinfo : EIATTR_PARAM_CBANK
	.align		4
        /*0098*/ 	.byte	0x04, 0x0a
        /*009a*/ 	.short	(.L_303 - .L_302)
	.align		4
.L_302:
        /*009c*/ 	.word	index@(.nv.constant0._Z20softmax_output_layerPfS_iiS_S_S_)
        /*00a0*/ 	.short	0x0380
        /*00a2*/ 	.short	0x0030


	//----- nvinfo : EIATTR_SW_WAR
	.align		4
.L_303:
        /*00a4*/ 	.byte	0x04, 0x36
        /*00a6*/ 	.short	(.L_305 - .L_304)
.L_304:
        /*00a8*/ 	.word	0x00000008
.L_305:


//--------------------- .nv.info._Z21calc_sum_output_layerPfiiS_S_ --------------------------
	.section	.nv.info._Z21calc_sum_output_layerPfiiS_S_,"",@"SHT_CUDA_INFO"
	.sectionflags	@""
	.align	4


	//----- nvinfo : EIATTR_CUDA_API_VERSION
	.align		4
        /*0000*/ 	.byte	0x04, 0x37
        /*0002*/ 	.short	(.L_307 - .L_306)
.L_306:
        /*0004*/ 	.word	0x00000082


	//----- nvinfo : EIATTR_KPARAM_INFO
	.align		4
.L_307:
        /*0008*/ 	.byte	0x04, 0x17
        /*000a*/ 	.short	(.L_309 - .L_308)
.L_308:
        /*000c*/ 	.word	0x00000000
        /*0010*/ 	.short	0x0004
        /*0012*/ 	.short	0x0018
        /*0014*/ 	.byte	0x00, 0xf5, 0x21, 0x00


	//----- nvinfo : EIATTR_KPARAM_INFO
	.align		4
.L_309:
        /*0018*/ 	.byte	0x04, 0x17
        /*001a*/ 	.short	(.L_311 - .L_310)
.L_310:
        /*001c*/ 	.word	0x00000000
        /*0020*/ 	.short	0x0003
        /*0022*/ 	.short	0x0010
        /*0024*/ 	.byte	0x00, 0xf5, 0x21, 0x00


	//----- nvinfo : EIATTR_KPARAM_INFO
	.align		4
.L_311:
        /*0028*/ 	.byte	0x04, 0x17
        /*002a*/ 	.short	(.L_313 - .L_312)
.L_312:
        /*002c*/ 	.word	0x00000000
        /*0030*/ 	.short	0x0002
        /*0032*/ 	.short	0x000c
        /*0034*/ 	.byte	0x00, 0xf0, 0x11, 0x00


	//----- nvinfo : EIATTR_KPARAM_INFO
	.align		4
.L_313:
        /*0038*/ 	.byte	0x04, 0x17
        /*003a*/ 	.short	(.L_315 - .L_314)
.L_314:
        /*003c*/ 	.word	0x00000000
        /*0040*/ 	.short	0x0001
        /*0042*/ 	.short	0x0008
        /*0044*/ 	.byte	0x00, 0xf0, 0x11, 0x00


	//----- nvinfo : EIATTR_KPARAM_INFO
	.align		4
.L_315:
        /*0048*/ 	.byte	0x04, 0x17
        /*004a*/ 	.short	(.L_317 - .L_316)
.L_316:
        /*004c*/ 	.word	0x00000000
        /*0050*/ 	.short	0x0000
        /*0052*/ 	.short	0x0000
        /*0054*/ 	.byte	0x00, 0xf5, 0x21, 0x00


	//----- nvinfo : EIATTR_SPARSE_MMA_MASK
	.align		4
.L_317:
        /*0058*/ 	.byte	0x03, 0x50
        /*005a*/ 	.short	0x0000


	//----- nvinfo : EIATTR_MAXREG_COUNT
	.align		4
        /*005c*/ 	.byte	0x03, 0x1b
        /*005e*/ 	.short	0x00ff


	//----- nvinfo : EIATTR_MERCURY_ISA_VERSION
	.align		4
        /*0060*/ 	.byte	0x03, 0x5f
        /*0062*/ 	.short	0x0101


	//----- nvinfo : EIATTR_VRC_CTA_INIT_COUNT
	.align		4
        /*0064*/ 	.byte	0x02, 0x4a
	.zero		1
	.zero		1


	//----- nvinfo : EIATTR_EXIT_INSTR_OFFSETS
	.align		4
        /*0068*/ 	.byte	0x04, 0x1c
        /*006a*/ 	.short	(.L_319 - .L_318)


	//   ....[0]....
.L_318:
        /*006c*/ 	.word	0x000000a0


	//   ....[1]....
        /*0070*/ 	.word	0x00000210


	//----- nvinfo : EIATTR_CBANK_PARAM_SIZE
	.align		4
.L_319:
        /*0074*/ 	.byte	0x03, 0x19
        /*0076*/ 	.short	0x0020


	//----- nvinfo : EIATTR_PARAM_CBANK
	.align		4
        /*0078*/ 	.byte	0x04, 0x0a
        /*007a*/ 	.short	(.L_321 - .L_320)
	.align		4
.L_320:
        /*007c*/ 	.word	index@(.nv.constant0._Z21calc_sum_output_layerPfiiS_S_)
        /*0080*/ 	.short	0x0380
        /*0082*/ 	.short	0x0020


	//----- nvinfo : EIATTR_SW_WAR
	.align		4
.L_321:
        /*0084*/ 	.byte	0x04, 0x36
        /*0086*/ 	.short	(.L_323 - .L_322)
.L_322:
        /*0088*/ 	.word	0x00000008
.L_323:


//--------------------- .nv.info._Z21calc_max_output_layerPfiiS_ --------------------------
	.section	.nv.info._Z21calc_max_output_layerPfiiS_,"",@"SHT_CUDA_INFO"
	.sectionflags	@""
	.align	4


	//----- nvinfo : EIATTR_CUDA_API_VERSION
	.align		4
        /*0000*/ 	.byte	0x04, 0x37
        /*0002*/ 	.short	(.L_325 - .L_324)
.L_324:
        /*0004*/ 	.word	0x00000082


	//----- nvinfo : EIATTR_KPARAM_INFO
	.align		4
.L_325:
        /*0008*/ 	.byte	0x04, 0x17
        /*000a*/ 	.short	(.L_327 - .L_326)
.L_326:
        /*000c*/ 	.word	0x00000000
        /*0010*/ 	.short	0x0003
        /*0012*/ 	.short	0x0010
        /*0014*/ 	.byte	0x00, 0xf5, 0x21, 0x00


	//----- nvinfo : EIATTR_KPARAM_INFO
	.align		4
.L_327:
        /*0018*/ 	.byte	0x04, 0x17
        /*001a*/ 	.short	(.L_329 - .L_328)
.L_328:
        /*001c*/ 	.word	0x00000000
        /*0020*/ 	.short	0x0002
        /*0022*/ 	.short	0x000c
        /*0024*/ 	.byte	0x00, 0xf0, 0x11, 0x00


	//----- nvinfo : EIATTR_KPARAM_INFO
	.align		4
.L_329:
        /*0028*/ 	.byte	0x04, 0x17
        /*002a*/ 	.short	(.L_331 - .L_330)
.L_330:
        /*002c*/ 	.word	0x00000000
        /*0030*/ 	.short	0x0001
        /*0032*/ 	.short	0x0008
        /*0034*/ 	.byte	0x00, 0xf0, 0x11, 0x00


	//----- nvinfo : EIATTR_KPARAM_INFO
	.align		4
.L_331:
        /*0038*/ 	.byte	0x04, 0x17
        /*003a*/ 	.short	(.L_333 - .L_332)
.L_332:
        /*003c*/ 	.word	0x00000000
        /*0040*/ 	.short	0x0000
        /*0042*/ 	.short	0x0000
        /*0044*/ 	.byte	0x00, 0xf5, 0x21, 0x00


	//----- nvinfo : EIATTR_SPARSE_MMA_MASK
	.align		4
.L_333:
        /*0048*/ 	.byte	0x03, 0x50
        /*004a*/ 	.short	0x0000


	//----- nvinfo : EIATTR_MAXREG_COUNT
	.align		4
        /*004c*/ 	.byte	0x03, 0x1b
        /*004e*/ 	.short	0x00ff


	//----- nvinfo : EIATTR_MERCURY_ISA_VERSION
	.align		4
        /*0050*/ 	.byte	0x03, 0x5f
        /*0052*/ 	.short	0x0101


	//----- nvinfo : EIATTR_VRC_CTA_INIT_COUNT
	.align		4
        /*0054*/ 	.byte	0x02, 0x4a
	.zero		1
	.zero		1


	//----- nvinfo : EIATTR_EXIT_INSTR_OFFSETS
	.align		4
        /*0058*/ 	.byte	0x04, 0x1c
        /*005a*/ 	.short	(.L_335 - .L_334)


	//   ....[0]....
.L_334:
        /*005c*/ 	.word	0x000000a0


	//   ....[1]....
        /*0060*/ 	.word	0x00000190


	//----- nvinfo : EIATTR_CRS_STACK_SIZE
	.align		4
.L_335:
        /*0064*/ 	.byte	0x04, 0x1e
        /*0066*/ 	.short	(.L_337 - .L_336)
.L_336:
        /*0068*/ 	.word	0x00000000


	//----- nvinfo : EIATTR_CBANK_PARAM_SIZE
	.align		4
.L_337:
        /*006c*/ 	.byte	0x03, 0x19
        /*006e*/ 	.short	0x0018


	//----- nvinfo : EIATTR_PARAM_CBANK
	.align		4
        /*0070*/ 	.byte	0x04, 0x0a
        /*0072*/ 	.short	(.L_339 - .L_338)
	.align		4
.L_338:
        /*0074*/ 	.word	index@(.nv.constant0._Z21calc_max_output_layerPfiiS_)
        /*0078*/ 	.short	0x0380
        /*007a*/ 	.short	0x0018


	//----- nvinfo : EIATTR_SW_WAR
	.align		4
.L_339:
        /*007c*/ 	.byte	0x04, 0x36
        /*007e*/ 	.short	(.L_341 - .L_340)
.L_340:
        /*0080*/ 	.word	0x00000008
.L_341:


//--------------------- .nv.info._Z22blocked_gpu_matrixmultPfS_S_S_iiib --------------------------
	.section	.nv.info._Z22blocked_gpu_matrixmultPfS_S_S_iiib,"",@"SHT_CUDA_INFO"
	.sectionflags	@""
	.align	4


	//----- nvinfo : EIATTR_CUDA_API_VERSION
	.align		4
        /*0000*/ 	.byte	0x04, 0x37
        /*0002*/ 	.short	(.L_343 - .L_342)
.L_342:
        /*0004*/ 	.word	0x00000082


	//----- nvinfo : EIATTR_KPARAM_INFO
	.align		4
.L_343:
        /*0008*/ 	.byte	0x04, 0x17
        /*000a*/ 	.short	(.L_345 - .L_344)
.L_344:
        /*000c*/ 	.word	0x00000000
        /*0010*/ 	.short	0x0007
        /*0012*/ 	.short	0x002c
        /*0014*/ 	.byte	0x00, 0xf0, 0x05, 0x00


	//----- nvinfo : EIATTR_KPARAM_INFO
	.align		4
.L_345:
        /*0018*/ 	.byte	0x04, 0x17
        /*001a*/ 	.short	(.L_347 - .L_346)
.L_346:
        /*001c*/ 	.word	0x00000000
        /*0020*/ 	.short	0x0006
        /*0022*/ 	.short	0x0028
        /*0024*/ 	.byte	0x00, 0xf0, 0x11, 0x00


	//----- nvinfo : EIATTR_KPARAM_INFO
	.align		4
.L_347:
        /*0028*/ 	.byte	0x04, 0x17
        /*002a*/ 	.short	(.L_349 - .L_348)
.L_348:
        /*002c*/ 	.word	0x00000000
        /*0030*/ 	.short	0x0005
        /*0032*/ 	.short	0x0024
        /*0034*/ 	.byte	0x00, 0xf0, 0x11, 0x00


	//----- nvinfo : EIATTR_KPARAM_INFO
	.align		4
.L_349:
        /*0038*/ 	.byte	0x04, 0x17
        /*003a*/ 	.short	(.L_351 - .L_350)
.L_350:
        /*003c*/ 	.word	0x00000000
        /*0040*/ 	.short	0x0004
        /*0042*/ 	.short	0x0020
        /*0044*/ 	.byte	0x00, 0xf0, 0x11, 0x00


	//----- nvinfo : EIATTR_KPARAM_INFO
	.align		4
.L_351:
        /*0048*/ 	.byte	0x04, 0x17
        /*004a*/ 	.short	(.L_353 - .L_352)
.L_352:
        /*004c*/ 	.word	0x00000000
        /*0050*/ 	.short	0x0003
        /*0052*/ 	.short	0x0018
        /*0054*/ 	.byte	0x00, 0xf5, 0x21, 0x00


	//----- nvinfo : EIATTR_KPARAM_INFO
	.align		4
.L_353:
        /*0058*/ 	.byte	0x04, 0x17
        /*005a*/ 	.short	(.L_355 - .L_354)
.L_354:
        /*005c*/ 	.word	0x00000000
        /*0060*/ 	.short	0x0002
        /*0062*/ 	.short	0x0010
        /*0064*/ 	.byte	0x00, 0xf5, 0x21, 0x00


	//----- nvinfo : EIATTR_KPARAM_INFO
	.align		4
.L_355:
        /*0068*/ 	.byte	0x04, 0x17
        /*006a*/ 	.short	(.L_357 - .L_356)
.L_356:
        /*006c*/ 	.word	0x00000000
        /*0070*/ 	.short	0x0001
        /*0072*/ 	.short	0x0008
        /*0074*/ 	.byte	0x00, 0xf5, 0x21, 0x00


	//----- nvinfo : EIATTR_KPARAM_INFO
	.align		4
.L_357:
        /*0078*/ 	.byte	0x04, 0x17
        /*007a*/ 	.short	(.L_359 - .L_358)
.L_358:
        /*007c*/ 	.word	0x00000000
        /*0080*/ 	.short	0x0000
        /*0082*/ 	.short	0x0000
        /*0084*/ 	.byte	0x00, 0xf5, 0x21, 0x00


	//----- nvinfo : EIATTR_SPARSE_MMA_MASK
	.align		4
.L_359:
        /*0088*/ 	.byte	0x03, 0x50
        /*008a*/ 	.short	0x0000


	//----- nvinfo : EIATTR_MAXREG_COUNT
	.align		4
        /*008c*/ 	.byte	0x03, 0x1b
        /*008e*/ 	.short	0x00ff


	//----- nvinfo : EIATTR_NUM_BARRIERS
	.align		4
        /*0090*/ 	.byte	0x02, 0x4c
        /*0092*/ 	.byte	0x01
	.zero		1


	//----- nvinfo : EIATTR_MERCURY_ISA_VERSION
	.align		4
        /*0094*/ 	.byte	0x03, 0x5f
        /*0096*/ 	.short	0x0101


	//----- nvinfo : EIATTR_UNUSED_LOAD_BYTE_OFFSET
	.align		4
        /*0098*/ 	.byte	0x04, 0x44
        /*009a*/ 	.short	(.L_361 - .L_360)


	//   ....[0]....
.L_360:
        /*009c*/ 	.word	0x00000fb0
        /*00a0*/ 	.word	0x00000fff


	//----- nvinfo : EIATTR_VRC_CTA_INIT_COUNT
	.align		4
.L_361:
        /*00a4*/ 	.byte	0x02, 0x4a
	.zero		1
	.zero		1


	//----- nvinfo : EIATTR_EXIT_INSTR_OFFSETS
	.align		4
        /*00a8*/ 	.byte	0x04, 0x1c
        /*00aa*/ 	.short	(.L_363 - .L_362)


	//   ....[0]....
.L_362:
        /*00ac*/ 	.word	0x000010e0


	//   ....[1]....
        /*00b0*/ 	.word	0x00001160


	//   ....[2]....
        /*00b4*/ 	.word	0x000011b0


	//----- nvinfo : EIATTR_CRS_STACK_SIZE
	.align		4
.L_363:
        /*00b8*/ 	.byte	0x04, 0x1e
        /*00ba*/ 	.short	(.L_365 - .L_364)
.L_364:
        /*00bc*/ 	.word	0x00000000


	//----- nvinfo : EIATTR_CBANK_PARAM_SIZE
	.align		4
.L_365:
        /*00c0*/ 	.byte	0x03, 0x19
        /*00c2*/ 	.short	0x002d


	//----- nvinfo : EIATTR_PARAM_CBANK
	.align		4
        /*00c4*/ 	.byte	0x04, 0x0a
        /*00c6*/ 	.short	(.L_367 - .L_366)
	.align		4
.L_366:
        /*00c8*/ 	.word	index@(.nv.constant0._Z22blocked_gpu_matrixmultPfS_S_S_iiib)
        /*00cc*/ 	.short	0x0380
        /*00ce*/ 	.short	0x002d


	//----- nvinfo : EIATTR_SW_WAR
	.align		4
.L_367:
        /*00d0*/ 	.byte	0x04, 0x36
        /*00d2*/ 	.short	(.L_369 - .L_368)
.L_368:
        /*00d4*/ 	.word	0x00000008
.L_369:


//--------------------- .nv.callgraph             --------------------------
	.section	.nv.callgraph,"",@"SHT_CUDA_CALLGRAPH"
	.align	4
	.sectionentsize	8
	.align		4
        /*0000*/ 	.word	0x00000000
	.align		4
        /*0004*/ 	.word	0xffffffff
	.align		4
        /*0008*/ 	.word	0x00000000
	.align		4
        /*000c*/ 	.word	0xfffffffe
	.align		4
        /*0010*/ 	.word	0x00000000
	.align		4
        /*0014*/ 	.word	0xfffffffd
	.align		4
        /*0018*/ 	.word	0x00000000
	.align		4
        /*001c*/ 	.word	0xfffffffc


//--------------------- .text._Z24calc_xentropy_derivativePfiiS_S_ --------------------------
	.section	.text._Z24calc_xentropy_derivativePfiiS_S_,"ax",@progbits
	.align	128
        .global         _Z24calc_xentropy_derivativePfiiS_S_
        .type           _Z24calc_xentropy_derivativePfiiS_S_,@function
        .size           _Z24calc_xentropy_derivativePfiiS_S_,(.L_x_46 - _Z24calc_xentropy_derivativePfiiS_S_)
        .other          _Z24calc_xentropy_derivativePfiiS_S_,@"STO_CUDA_ENTRY STV_DEFAULT"
_Z24calc_xentropy_derivativePfiiS_S_:
.text._Z24calc_xentropy_derivativePfiiS_S_:
[----:B------:R-:W-:Y:S01]  /*0000*/  LDC R1, c[0x0][0x37c] ;  /* 0x0000df00ff017b82 */ /* 0x000fe20000000800 */
[----:B------:R-:W0:Y:S01]  /*0010*/  S2R R0, SR_TID.X ;  /* 0x0000000000007919 */ /* 0x000e220000002100 */
[----:B------:R-:W1:Y:S01]  /*0020*/  LDCU.64 UR6, c[0x0][0x388] ;  /* 0x00007100ff0677ac */ /* 0x000e620008000a00 */
[----:B------:R-:W0:Y:S01]  /*0030*/  S2R R3, SR_CTAID.X ;  /* 0x0000000000037919 */ /* 0x000e220000002500 */
[----:B------:R-:W2:Y:S01]  /*0040*/  S2R R7, SR_TID.Y ;  /* 0x0000000000077919 */ /* 0x000ea20000002200 */
[----:B------:R-:W2:Y:S01]  /*0050*/  S2R R2, SR_CTAID.Y ;  /* 0x0000000000027919 */ /* 0x000ea20000002600 */
[----:B0-----:R-:W-:-:S04]  /*0060*/  LEA R0, R3, R0, 0x5 ;  /* 0x0000000003007211 */ /* 0x001fc800078e28ff */
[----:B-1----:R-:W-:Y:S02]  /*0070*/  ISETP.GE.AND P0, PT, R0, UR7, PT ;  /* 0x0000000700007c0c */ /* 0x002fe4000bf06270 */
[----:B--2---:R-:W-:-:S04]  /*0080*/  LEA R7, R2, R7, 0x5 ;  /* 0x0000000702077211 */ /* 0x004fc800078e28ff */
[----:B------:R-:W-:-:S13]  /*0090*/  ISETP.GE.OR P0, PT, R7, UR6, P0 ;  /* 0x0000000607007c0c */ /* 0x000fda0008706670 */
[----:B------:R-:W-:Y:S05]  /*00a0*/  @P0 EXIT ;  /* 0x000000000000094d */ /* 0x000fea0003800000 */
[----:B------:R-:W0:Y:S01]  /*00b0*/  LDC.64 R2, c[0x0][0x380] ;  /* 0x0000e000ff027b82 */ /* 0x000e220000000a00 */
[----:B------:R-:W1:Y:S01]  /*00c0*/  LDCU.64 UR4, c[0x0][0x358] ;  /* 0x00006b00ff0477ac */ /* 0x000e620008000a00 */
[----:B------:R-:W-:-:S06]  /*00d0*/  IMAD R9, R7, UR7, R0 ;  /* 0x0000000707097c24 */ /* 0x000fcc000f8e0200 */
[----:B------:R-:W2:Y:S08]  /*00e0*/  LDC.64 R4, c[0x0][0x390] ;  /* 0x0000e400ff047b82 */ /* 0x000eb00000000a00 */
[----:B------:R-:W3:Y:S01]  /*00f0*/  LDC.64 R6, c[0x0][0x398] ;  /* 0x0000e600ff067b82 */ /* 0x000ee20000000a00 */
[----:B0-----:R-:W-:-:S06]  /*0100*/  IMAD.WIDE R2, R9, 0x4, R2 ;  /* 0x0000000409027825 */ /* 0x001fcc00078e0202 */
[----:B-1----:R-:W4:Y:S01]  /*0110*/  LDG.E R2, desc[UR4][R2.64] ;  /* 0x0000000402027981 */ /* 0x002f22000c1e1900 */
[----:B--2---:R-:W-:-:S06]  /*0120*/  IMAD.WIDE R4, R9, 0x4, R4 ;  /* 0x0000000409047825 */ /* 0x004fcc00078e0204 */
[----:B------:R-:W4:Y:S01]  /*0130*/  LDG.E R5, desc[UR4][R4.64] ;  /* 0x0000000404057981 */ /* 0x000f22000c1e1900 */
[----:B---3--:R-:W-:-:S04]  /*0140*/  IMAD.WIDE R6, R9, 0x4, R6 ;  /* 0x0000000409067825 */ /* 0x008fc800078e0206 */
[----:B----4-:R-:W-:-:S05]  /*0150*/  FADD R9, R2, -R5 ;  /* 0x8000000502097221 */ /* 0x010fca0000000000 */
[----:B------:R-:W-:Y:S01]  /*0160*/  STG.E desc[UR4][R6.64], R9 ;  /* 0x0000000906007986 */ /* 0x000fe2000c101904 */
[----:B------:R-:W-:Y:S05]  /*0170*/  EXIT ;  /* 0x000000000000794d */ /* 0x000fea0003800000 */
.L_x_0:
[----:B------:R-:W-:-:S00]  /*0180*/  BRA `(.L_x_0) ;  /* 0xfffffffc00fc7947 */ /* 0x000fc0000383ffff */
[----:B------:R-:W-:-:S00]  /*0190*/  NOP ;  /* 0x0000000000007918 */ /* 0x000fc00000000000 */
        /* <DEDUP_REMOVED lines=14> */
.L_x_46:


//--------------------- .text._Z21update_weights_biasesPfS_fii --------------------------
	.section	.text._Z21update_weights_biasesPfS_fii,"ax",@progbits
	.align	128
        .global         _Z21update_weights_biasesPfS_fii
        .type           _Z21update_weights_biasesPfS_fii,@function
        .size           _Z21update_weights_biasesPfS_fii,(.L_x_47 - _Z21update_weights_biasesPfS_fii)
        .other          _Z21update_weights_biasesPfS_fii,@"STO_CUDA_ENTRY STV_DEFAULT"
_Z21update_weights_biasesPfS_fii:
.text._Z21update_weights_biasesPfS_fii:
[----:B------:R-:W-:Y:S01]  /*0000*/  LDC R1, c[0x0][0x37c] ;  /* 0x0000df00ff017b82 */ /* 0x000fe20000000800 */
[----:B------:R-:W0:Y:S01]  /*0010*/  S2R R0, SR_TID.X ;  /* 0x0000000000007919 */ /* 0x000e220000002100 */
[----:B------:R-:W1:Y:S01]  /*0020*/  LDCU UR6, c[0x0][0x398] ;  /* 0x00007300ff0677ac */ /* 0x000e620008000800 */
[----:B------:R-:W0:Y:S01]  /*0030*/  S2R R3, SR_CTAID.X ;  /* 0x0000000000037919 */ /* 0x000e220000002500 */
[----:B------:R-:W2:Y:S01]  /*0040*/  LDCU UR4, c[0x0][0x394] ;  /* 0x00007280ff0477ac */ /* 0x000ea20008000800 */
[----:B------:R-:W3:Y:S01]  /*0050*/  S2R R7, SR_TID.Y ;  /* 0x0000000000077919 */ /* 0x000ee20000002200 */
[----:B------:R-:W3:Y:S01]  /*0060*/  S2R R2, SR_CTAID.Y ;  /* 0x0000000000027919 */ /* 0x000ee20000002600 */
[----:B0-----:R-:W-:-:S04]  /*0070*/  LEA R0, R3, R0, 0x5 ;  /* 0x0000000003007211 */ /* 0x001fc800078e28ff */
[----:B-1----:R-:W-:Y:S02]  /*0080*/  ISETP.GE.AND P0, PT, R0, UR6, PT ;  /* 0x0000000600007c0c */ /* 0x002fe4000bf06270 */
[----:B---3--:R-:W-:-:S04]  /*0090*/  LEA R7, R2, R7, 0x5 ;  /* 0x0000000702077211 */ /* 0x008fc800078e28ff */
[----:B--2---:R-:W-:-:S13]  /*00a0*/  ISETP.GE.OR P0, PT, R7, UR4, P0 ;  /* 0x0000000407007c0c */ /* 0x004fda0008706670 */
[----:B------:R-:W-:Y:S05]  /*00b0*/  @P0 EXIT ;  /* 0x000000000000094d */ /* 0x000fea0003800000 */
[----:B------:R-:W0:Y:S01]  /*00c0*/  LDC.64 R2, c[0x0][0x388] ;  /* 0x0000e200ff027b82 */ /* 0x000e220000000a00 */
[----:B------:R-:W1:Y:S01]  /*00d0*/  LDCU.64 UR4, c[0x0][0x358] ;  /* 0x00006b00ff0477ac */ /* 0x000e620008000a00 */
[----:B------:R-:W-:-:S06]  /*00e0*/  IMAD R7, R7, UR6, R0 ;  /* 0x0000000607077c24 */ /* 0x000fcc000f8e0200 */
[----:B------:R-:W2:Y:S01]  /*00f0*/  LDC.64 R4, c[0x0][0x380] ;  /* 0x0000e000ff047b82 */ /* 0x000ea20000000a00 */
[----:B0-----:R-:W-:-:S05]  /*0100*/  IMAD.WIDE R2, R7, 0x4, R2 ;  /* 0x0000000407027825 */ /* 0x001fca00078e0202 */
[----:B-1----:R-:W3:Y:S01]  /*0110*/  LDG.E R0, desc[UR4][R2.64] ;  /* 0x0000000402007981 */ /* 0x002ee2000c1e1900 */
[----:B--2---:R-:W-:-:S05]  /*0120*/  IMAD.WIDE R4, R7, 0x4, R4 ;  /* 0x0000000407047825 */ /* 0x004fca00078e0204 */
[----:B------:R-:W3:Y:S02]  /*0130*/  LDG.E R7, desc[UR4][R4.64] ;  /* 0x0000000404077981 */ /* 0x000ee4000c1e1900 */
[----:B---3--:R-:W-:-:S05]  /*0140*/  FADD R7, -R0, R7 ;  /* 0x0000000700077221 */ /* 0x008fca0000000100 */
[----:B------:R-:W-:Y:S04]  /*0150*/  STG.E desc[UR4][R4.64], R7 ;  /* 0x0000000704007986 */ /* 0x000fe8000c101904 */
[----:B------:R-:W-:Y:S01]  /*0160*/  STG.E desc[UR4][R2.64], RZ ;  /* 0x000000ff02007986 */ /* 0x000fe2000c101904 */
[----:B------:R-:W-:Y:S05]  /*0170*/  EXIT ;  /* 0x000000000000794d */ /* 0x000fea0003800000 */
.L_x_1:
        /* <DEDUP_REMOVED lines=16> */
.L_x_47:


//--------------------- .text._Z21calc_hadamard_productPfiiS_S_ --------------------------
	.section	.text._Z21calc_hadamard_productPfiiS_S_,"ax",@progbits
	.align	128
        .global         _Z21calc_hadamard_productPfiiS_S_
        .type           _Z21calc_hadamard_productPfiiS_S_,@function
        .size           _Z21calc_hadamard_productPfiiS_S_,(.L_x_48 - _Z21calc_hadamard_productPfiiS_S_)
        .other          _Z21calc_hadamard_productPfiiS_S_,@"STO_CUDA_ENTRY STV_DEFAULT"
_Z21calc_hadamard_productPfiiS_S_:
.text._Z21calc_hadamard_productPfiiS_S_:
        /* <DEDUP_REMOVED lines=12> */
[----:B------:R-:W1:Y:S07]  /*00c0*/  LDCU.64 UR4, c[0x0][0x358] ;  /* 0x00006b00ff0477ac */ /* 0x000e6e0008000a00 */
[----:B------:R-:W2:Y:S08]  /*00d0*/  LDC.64 R4, c[0x0][0x398] ;  /* 0x0000e600ff047b82 */ /* 0x000eb00000000a00 */
[----:B------:R-:W3:Y:S01]  /*00e0*/  LDC.64 R6, c[0x0][0x380] ;  /* 0x0000e000ff067b82 */ /* 0x000ee20000000a00 */
[----:B0-----:R-:W-:-:S06]  /*00f0*/  IMAD.WIDE R2, R9, 0x4, R2 ;  /* 0x0000000409027825 */ /* 0x001fcc00078e0202 */
[----:B-1----:R-:W4:Y:S01]  /*0100*/  LDG.E R2, desc[UR4][R2.64+0x4] ;  /* 0x0000040402027981 */ /* 0x002f22000c1e1900 */
[----:B--2---:R-:W-:-:S06]  /*0110*/  IMAD.WIDE R4, R9, 0x4, R4 ;  /* 0x0000000409047825 */ /* 0x004fcc00078e0204 */
[----:B------:R-:W4:Y:S01]  /*0120*/  LDG.E R5, desc[UR4][R4.64] ;  /* 0x0000000404057981 */ /* 0x000f22000c1e1900 */
[----:B---3--:R-:W-:-:S04]  /*0130*/  IMAD.WIDE R6, R9, 0x4, R6 ;  /* 0x0000000409067825 */ /* 0x008fc800078e0206 */
[----:B----4-:R-:W-:-:S05]  /*0140*/  FMUL R9, R2, R5 ;  /* 0x0000000502097220 */ /* 0x010fca0000400000 */
[----:B------:R-:W-:Y:S01]  /*0150*/  STG.E desc[UR4][R6.64], R9 ;  /* 0x0000000906007986 */ /* 0x000fe2000c101904 */
[----:B------:R-:W-:Y:S05]  /*0160*/  EXIT ;  /* 0x000000000000794d */ /* 0x000fea0003800000 */
.L_x_2:
        /* <DEDUP_REMOVED lines=9> */
.L_x_48:


//--------------------- .text._Z17update_deltas_gpuPfS_iiS_iif --------------------------
	.section	.text._Z17update_deltas_gpuPfS_iiS_iif,"ax",@progbits
	.align	128
        .global         _Z17update_deltas_gpuPfS_iiS_iif
        .type           _Z17update_deltas_gpuPfS_iiS_iif,@function
        .size           _Z17update_deltas_gpuPfS_iiS_iif,(.L_x_45 - _Z17update_deltas_gpuPfS_iiS_iif)
        .other          _Z17update_deltas_gpuPfS_iiS_iif,@"STO_CUDA_ENTRY STV_DEFAULT"
_Z17update_deltas_gpuPfS_iiS_iif:
.text._Z17update_deltas_gpuPfS_iiS_iif:
[----:B------:R-:W-:Y:S01]  /*0000*/  LDC R1, c[0x0][0x37c] ;  /* 0x0000df00ff017b82 */ /* 0x000fe20000000800 */
[----:B------:R-:W0:Y:S01]  /*0010*/  S2R R8, SR_TID.X ;  /* 0x0000000000087919 */ /* 0x000e220000002100 */
[----:B------:R-:W1:Y:S01]  /*0020*/  LDCU.64 UR6, c[0x0][0x3a0] ;  /* 0x00007400ff0677ac */ /* 0x000e620008000a00 */
[----:B------:R-:W0:Y:S01]  /*0030*/  S2R R3, SR_CTAID.X ;  /* 0x0000000000037919 */ /* 0x000e220000002500 */
[----:B------:R-:W2:Y:S01]  /*0040*/  S2R R9, SR_TID.Y ;  /* 0x0000000000097919 */ /* 0x000ea20000002200 */
[----:B------:R-:W2:Y:S01]  /*0050*/  S2R R0, SR_CTAID.Y ;  /* 0x0000000000007919 */ /* 0x000ea20000002600 */
[----:B0-----:R-:W-:-:S05]  /*0060*/  IMAD R2, R3, 0x20, R8 ;  /* 0x0000002003027824 */ /* 0x001fca00078e0208 */
[----:B-1----:R-:W-:Y:S01]  /*0070*/  ISETP.GE.AND P0, PT, R2, UR7, PT ;  /* 0x0000000702007c0c */ /* 0x002fe2000bf06270 */
[----:B--2---:R-:W-:-:S05]  /*0080*/  IMAD R3, R0, 0x20, R9 ;  /* 0x0000002000037824 */ /* 0x004fca00078e0209 */
[----:B------:R-:W-:-:S13]  /*0090*/  ISETP.GE.OR P0, PT, R3, UR6, P0 ;  /* 0x0000000603007c0c */ /* 0x000fda0008706670 */
[----:B------:R-:W-:Y:S05]  /*00a0*/  @P0 EXIT ;  /* 0x000000000000094d */ /* 0x000fea0003800000 */
[----:B------:R-:W0:Y:S01]  /*00b0*/  S2UR UR5, SR_CgaCtaId ;  /* 0x00000000000579c3 */ /* 0x000e220000008800 */
[----:B------:R-:W-:Y:S01]  /*00c0*/  ISETP.NE.AND P0, PT, R9, RZ, PT ;  /* 0x000000ff0900720c */ /* 0x000fe20003f05270 */
[----:B------:R-:W-:Y:S01]  /*00d0*/  UMOV UR4, 0x400 ;  /* 0x0000040000047882 */ /* 0x000fe20000000000 */
[----:B------:R-:W1:Y:S01]  /*00e0*/  LDCU.64 UR8, c[0x0][0x358] ;  /* 0x00006b00ff0877ac */ /* 0x000e620008000a00 */
[----:B------:R-:W-:Y:S01]  /*00f0*/  BSSY.RECONVERGENT B0, `(.L_x_3) ;  /* 0x0000010000007945 */ /* 0x000fe20003800200 */
[----:B0-----:R-:W-:-:S06]  /*0100*/  ULEA UR6, UR5, UR4, 0x18 ;  /* 0x0000000405067291 */ /* 0x001fcc000f8ec0ff */
[----:B------:R-:W-:-:S03]  /*0110*/  LEA R6, R8, UR6, 0x2 ;  /* 0x0000000608067c11 */ /* 0x000fc6000f8e10ff */
[----:B-1----:R-:W-:Y:S05]  /*0120*/  @P0 BRA `(.L_x_4) ;  /* 0x0000000000300947 */ /* 0x002fea0003800000 */
[----:B------:R-:W-:Y:S01]  /*0130*/  ISETP.NE.AND P0, PT, R2, RZ, PT ;  /* 0x000000ff0200720c */ /* 0x000fe20003f05270 */
[----:B------:R-:W-:Y:S01]  /*0140*/  BSSY.RECONVERGENT B1, `(.L_x_5) ;  /* 0x0000009000017945 */ /* 0x000fe20003800200 */
[----:B------:R-:W-:-:S11]  /*0150*/  IMAD.MOV.U32 R5, RZ, RZ, 0x3f800000 ;  /* 0x3f800000ff057424 */ /* 0x000fd600078e00ff */
[----:B------:R-:W-:Y:S05]  /*0160*/  @!P0 BRA `(.L_x_6) ;  /* 0x0000000000188947 */ /* 0x000fea0003800000 */
[----:B------:R-:W0:Y:S01]  /*0170*/  LDC.64 R10, c[0x0][0x390] ;  /* 0x0000e400ff0a7b82 */ /* 0x000e220000000a00 */
[----:B------:R-:W-:-:S07]  /*0180*/  VIADD R0, R2, 0xffffffff ;  /* 0xffffffff02007836 */ /* 0x000fce0000000000 */
[----:B------:R-:W1:Y:S01]  /*0190*/  LDC.64 R4, c[0x0][0x388] ;  /* 0x0000e200ff047b82 */ /* 0x000e620000000a00 */
[----:B0-----:R-:W-:-:S04]  /*01a0*/  IMAD R7, R0, R11, R10 ;  /* 0x0000000b00077224 */ /* 0x001fc800078e020a */
[----:B-1----:R-:W-:-:S06]  /*01b0*/  IMAD.WIDE R4, R7, 0x4, R4 ;  /* 0x0000000407047825 */ /* 0x002fcc00078e0204 */
[----:B------:R0:W5:Y:S02]  /*01c0*/  LDG.E R5, desc[UR8][R4.64] ;  /* 0x0000000804057981 */ /* 0x000164000c1e1900 */
.L_x_6:
[----:B------:R-:W-:Y:S05]  /*01d0*/  BSYNC.RECONVERGENT B1 ;  /* 0x0000000000017941 */ /* 0x000fea0003800200 */
.L_x_5:
[----:B-----5:R1:W-:Y:S02]  /*01e0*/  STS [R6], R5 ;  /* 0x0000000506007388 */ /* 0x0203e40000000800 */
.L_x_4:
[----:B------:R-:W-:Y:S05]  /*01f0*/  BSYNC.RECONVERGENT B0 ;  /* 0x0000000000007941 */ /* 0x000fea0003800200 */
.L_x_3:
[----:B------:R-:W-:-:S13]  /*0200*/  ISETP.NE.AND P0, PT, R8, RZ, PT ;  /* 0x000000ff0800720c */ /* 0x000fda0003f05270 */
[----:B01----:R-:W0:Y:S02]  /*0210*/  @!P0 LDC.64 R4, c[0x0][0x380] ;  /* 0x0000e000ff048b82 */ /* 0x003e240000000a00 */
[----:B0-----:R-:W-:-:S05]  /*0220*/  @!P0 IMAD.WIDE.U32 R4, R3, 0x4, R4 ;  /* 0x0000000403048825 */ /* 0x001fca00078e0004 */
[----:B------:R0:W2:Y:S01]  /*0230*/  @!P0 LDG.E R0, desc[UR8][R4.64] ;  /* 0x0000000804008981 */ /* 0x0000a2000c1e1900 */
[----:B------:R-:W-:Y:S01]  /*0240*/  UIADD3 UR4, UPT, UPT, UR4, 0x80, URZ ;  /* 0x0000008004047890 */ /* 0x000fe2000fffe0ff */
[----:B------:R-:W-:Y:S01]  /*0250*/  IMAD R3, R3, UR7, R2 ;  /* 0x0000000703037c24 */ /* 0x000fe2000f8e0202 */
[----:B------:R-:W-:Y:S02]  /*0260*/  BSSY.RECONVERGENT B0, `(.L_x_7) ;  /* 0x0000019000007945 */ /* 0x000fe40003800200 */
[----:B------:R-:W-:Y:S01]  /*0270*/  ULEA UR4, UR5, UR4, 0x18 ;  /* 0x0000000405047291 */ /* 0x000fe2000f8ec0ff */
[----:B0-----:R-:W0:Y:S05]  /*0280*/  LDC.64 R4, c[0x0][0x398] ;  /* 0x0000e600ff047b82 */ /* 0x001e2a0000000a00 */
[----:B------:R-:W-:-:S05]  /*0290*/  LEA R7, R9, UR4, 0x2 ;  /* 0x0000000409077c11 */ /* 0x000fca000f8e10ff */
[----:B------:R-:W1:Y:S02]  /*02a0*/  LDCU UR4, c[0x0][0x394] ;  /* 0x00007280ff0477ac */ /* 0x000e640008000800 */
[----:B-1----:R-:W-:Y:S01]  /*02b0*/  I2FP.F32.S32 R11, UR4 ;  /* 0x00000004000b7c45 */ /* 0x002fe20008201400 */
[----:B------:R-:W1:Y:S01]  /*02c0*/  LDCU UR4, c[0x0][0x3a8] ;  /* 0x00007500ff0477ac */ /* 0x000e620008000800 */
[----:B0-----:R-:W-:Y:S02]  /*02d0*/  IMAD.WIDE R4, R3, 0x4, R4 ;  /* 0x0000000403047825 */ /* 0x001fe400078e0204 */
[----:B------:R-:W0:Y:S02]  /*02e0*/  MUFU.RCP R10, R11 ;  /* 0x0000000b000a7308 */ /* 0x000e240000001000 */
[----:B0-----:R-:W-:-:S04]  /*02f0*/  FFMA R13, -R11, R10, 1 ;  /* 0x3f8000000b0d7423 */ /* 0x001fc8000000010a */
[----:B------:R-:W-:Y:S01]  /*0300*/  FFMA R13, R10, R13, R10 ;  /* 0x0000000d0a0d7223 */ /* 0x000fe2000000000a */
[----:B--2---:R-:W-:Y:S01]  /*0310*/  @!P0 STS [R7], R0 ;  /* 0x0000000007008388 */ /* 0x004fe20000000800 */
[----:B------:R-:W-:Y:S06]  /*0320*/  BAR.SYNC.DEFER_BLOCKING 0x0 ;  /* 0x0000000000007b1d */ /* 0x000fec0000010000 */
[----:B------:R-:W1:Y:S04]  /*0330*/  LDS R8, [R7] ;  /* 0x0000000007087984 */ /* 0x000e680000000800 */
[----:B------:R-:W0:Y:S01]  /*0340*/  LDS R9, [R6] ;  /* 0x0000000006097984 */ /* 0x000e220000000800 */
[----:B-1----:R-:W-:-:S04]  /*0350*/  FMUL R8, R8, UR4 ;  /* 0x0000000408087c20 */ /* 0x002fc80008400000 */
[----:B0-----:R-:W-:-:S04]  /*0360*/  FMUL R0, R8, R9 ;  /* 0x0000000908007220 */ /* 0x001fc80000400000 */
[----:B------:R-:W0:Y:S01]  /*0370*/  FCHK P0, R0, R11 ;  /* 0x0000000b00007302 */ /* 0x000e220000000000 */
[----:B------:R-:W-:-:S04]  /*0380*/  FFMA R8, R0, R13, RZ ;  /* 0x0000000d00087223 */ /* 0x000fc800000000ff */
[----:B------:R-:W-:-:S04]  /*0390*/  FFMA R2, -R11, R8, R0 ;  /* 0x000000080b027223 */ /* 0x000fc80000000100 */
[----:B------:R-:W-:Y:S01]  /*03a0*/  FFMA R13, R13, R2, R8 ;  /* 0x000000020d0d7223 */ /* 0x000fe20000000008 */
[----:B0-----:R-:W-:Y:S06]  /*03b0*/  @!P0 BRA `(.L_x_8) ;  /* 0x00000000000c8947 */ /* 0x001fec0003800000 */
[----:B------:R-:W-:-:S07]  /*03c0*/  MOV R2, 0x3e0 ;  /* 0x000003e000027802 */ /* 0x000fce0000000f00 */
[----:B------:R-:W-:Y:S05]  /*03d0*/  CALL.REL.NOINC `($__internal_0_$__cuda_sm3x_div_rn_noftz_f32_slowpath) ;  /* 0x0000000000107944 */ /* 0x000fea0003c00000 */
[----:B------:R-:W-:-:S07]  /*03e0*/  IMAD.MOV.U32 R13, RZ, RZ, R0 ;  /* 0x000000ffff0d7224 */ /* 0x000fce00078e0000 */
.L_x_8:
[----:B------:R-:W-:Y:S05]  /*03f0*/  BSYNC.RECONVERGENT B0 ;  /* 0x0000000000007941 */ /* 0x000fea0003800200 */
.L_x_7:
[----:B------:R-:W-:Y:S01]  /*0400*/  REDG.E.ADD.F32.FTZ.RN.STRONG.GPU desc[UR8][R4.64], R13 ;  /* 0x0000000d040079a6 */ /* 0x000fe2000c12f308 */
[----:B------:R-:W-:Y:S05]  /*0410*/  EXIT ;  /* 0x000000000000794d */ /* 0x000fea0003800000 */
        .weak           $__internal_0_$__cuda_sm3x_div_rn_noftz_f32_slowpath
        .type           $__internal_0_$__cuda_sm3x_div_rn_noftz_f32_slowpath,@function
        .size           $__internal_0_$__cuda_sm3x_div_rn_noftz_f32_slowpath,(.L_x_45 - $__internal_0_$__cuda_sm3x_div_rn_noftz_f32_slowpath)
$__internal_0_$__cuda_sm3x_div_rn_noftz_f32_slowpath:
[----:B------:R-:W-:Y:S01]  /*0420*/  SHF.R.U32.HI R6, RZ, 0x17, R11 ;  /* 0x00000017ff067819 */ /* 0x000fe2000001160b */
[----:B------:R-:W-:Y:S01]  /*0430*/  BSSY.RECONVERGENT B1, `(.L_x_9) ;  /* 0x0000064000017945 */ /* 0x000fe20003800200 */
[--C-:B------:R-:W-:Y:S01]  /*0440*/  SHF.R.U32.HI R3, RZ, 0x17, R0.reuse ;  /* 0x00000017ff037819 */ /* 0x100fe20000011600 */
[----:B------:R-:W-:Y:S01]  /*0450*/  IMAD.MOV.U32 R8, RZ, RZ, R0 ;  /* 0x000000ffff087224 */ /* 0x000fe200078e0000 */
[----:B------:R-:W-:Y:S02]  /*0460*/  LOP3.LUT R7, R6, 0xff, RZ, 0xc0, !PT ;  /* 0x000000ff06077812 */ /* 0x000fe400078ec0ff */
[----:B------:R-:W-:-:S03]  /*0470*/  LOP3.LUT R6, R3, 0xff, RZ, 0xc0, !PT ;  /* 0x000000ff03067812 */ /* 0x000fc600078ec0ff */
[----:B------:R-:W-:Y:S02]  /*0480*/  VIADD R12, R7, 0xffffffff ;  /* 0xffffffff070c7836 */ /* 0x000fe40000000000 */
[----:B------:R-:W-:-:S03]  /*0490*/  VIADD R10, R6, 0xffffffff ;  /* 0xffffffff060a7836 */ /* 0x000fc60000000000 */
[----:B------:R-:W-:-:S04]  /*04a0*/  ISETP.GT.U32.AND P0, PT, R12, 0xfd, PT ;  /* 0x000000fd0c00780c */ /* 0x000fc80003f04070 */
[----:B------:R-:W-:-:S13]  /*04b0*/  ISETP.GT.U32.OR P0, PT, R10, 0xfd, P0 ;  /* 0x000000fd0a00780c */ /* 0x000fda0000704470 */
[----:B------:R-:W-:Y:S01]  /*04c0*/  @!P0 IMAD.MOV.U32 R9, RZ, RZ, RZ ;  /* 0x000000ffff098224 */ /* 0x000fe200078e00ff */
[----:B------:R-:W-:Y:S06]  /*04d0*/  @!P0 BRA `(.L_x_10) ;  /* 0x0000000000608947 */ /* 0x000fec0003800000 */
[----:B------:R-:W-:Y:S01]  /*04e0*/  FSETP.GTU.FTZ.AND P0, PT, |R0|, +INF , PT ;  /* 0x7f8000000000780b */ /* 0x000fe20003f1c200 */
[----:B------:R-:W-:Y:S01]  /*04f0*/  IMAD.MOV.U32 R3, RZ, RZ, R11 ;  /* 0x000000ffff037224 */ /* 0x000fe200078e000b */
[----:B------:R-:W-:-:S04]  /*0500*/  FSETP.GTU.FTZ.AND P1, PT, |R11|, +INF , PT ;  /* 0x7f8000000b00780b */ /* 0x000fc80003f3c200 */
[----:B------:R-:W-:-:S13]  /*0510*/  PLOP3.LUT P0, PT, P0, P1, PT, 0xf8, 0x8f ;  /* 0x00000000008f781c */ /* 0x000fda0000703f70 */
[----:B------:R-:W-:Y:S05]  /*0520*/  @P0 BRA `(.L_x_11) ;  /* 0x00000004004c0947 */ /* 0x000fea0003800000 */
[----:B------:R-:W-:-:S13]  /*0530*/  LOP3.LUT P0, RZ, R11, 0x7fffffff, R8, 0xc8, !PT ;  /* 0x7fffffff0bff7812 */ /* 0x000fda000780c808 */
[----:B------:R-:W-:Y:S05]  /*0540*/  @!P0 BRA `(.L_x_12) ;  /* 0x00000004003c8947 */ /* 0x000fea0003800000 */
[C---:B------:R-:W-:Y:S02]  /*0550*/  FSETP.NEU.FTZ.AND P2, PT, |R0|.reuse, +INF , PT ;  /* 0x7f8000000000780b */ /* 0x040fe40003f5d200 */
[----:B------:R-:W-:Y:S02]  /*0560*/  FSETP.NEU.FTZ.AND P1, PT, |R3|, +INF , PT ;  /* 0x7f8000000300780b */ /* 0x000fe40003f3d200 */
[----:B------:R-:W-:-:S11]  /*0570*/  FSETP.NEU.FTZ.AND P0, PT, |R0|, +INF , PT ;  /* 0x7f8000000000780b */ /* 0x000fd60003f1d200 */
[----:B------:R-:W-:Y:S05]  /*0580*/  @!P1 BRA !P2, `(.L_x_12) ;  /* 0x00000004002c9947 */ /* 0x000fea0005000000 */
[----:B------:R-:W-:-:S04]  /*0590*/  LOP3.LUT P2, RZ, R8, 0x7fffffff, RZ, 0xc0, !PT ;  /* 0x7fffffff08ff7812 */ /* 0x000fc8000784c0ff */
[----:B------:R-:W-:-:S13]  /*05a0*/  PLOP3.LUT P1, PT, P1, P2, PT, 0x2f, 0xf2 ;  /* 0x0000000000f2781c */ /* 0x000fda0000f24577 */
[----:B------:R-:W-:Y:S05]  /*05b0*/  @P1 BRA `(.L_x_13) ;  /* 0x0000000400181947 */ /* 0x000fea0003800000 */
[----:B------:R-:W-:-:S04]  /*05c0*/  LOP3.LUT P1, RZ, R11, 0x7fffffff, RZ, 0xc0, !PT ;  /* 0x7fffffff0bff7812 */ /* 0x000fc8000782c0ff */
[----:B------:R-:W-:-:S13]  /*05d0*/  PLOP3.LUT P0, PT, P0, P1, PT, 0x2f, 0xf2 ;  /* 0x0000000000f2781c */ /* 0x000fda0000702577 */
[----:B------:R-:W-:Y:S05]  /*05e0*/  @P0 BRA `(.L_x_14) ;  /* 0x0000000400000947 */ /* 0x000fea0003800000 */
[----:B------:R-:W-:Y:S02]  /*05f0*/  ISETP.GE.AND P0, PT, R10, RZ, PT ;  /* 0x000000ff0a00720c */ /* 0x000fe40003f06270 */
[----:B------:R-:W-:-:S11]  /*0600*/  ISETP.GE.AND P1, PT, R12, RZ, PT ;  /* 0x000000ff0c00720c */ /* 0x000fd60003f26270 */
[----:B------:R-:W-:Y:S02]  /*0610*/  @P0 IMAD.MOV.U32 R9, RZ, RZ, RZ ;  /* 0x000000ffff090224 */ /* 0x000fe400078e00ff */
[----:B------:R-:W-:Y:S01]  /*0620*/  @!P0 FFMA R8, R0, 1.84467440737095516160e+19, RZ ;  /* 0x5f80000000088823 */ /* 0x000fe200000000ff */
[----:B------:R-:W-:Y:S02]  /*0630*/  @!P0 IMAD.MOV.U32 R9, RZ, RZ, -0x40 ;  /* 0xffffffc0ff098424 */ /* 0x000fe400078e00ff */
[----:B------:R-:W-:Y:S02]  /*0640*/  @!P1 FFMA R11, R3, 1.84467440737095516160e+19, RZ ;  /* 0x5f800000030b9823 */ /* 0x000fe400000000ff */
[----:B------:R-:W-:-:S07]  /*0650*/  @!P1 VIADD R9, R9, 0x40 ;  /* 0x0000004009099836 */ /* 0x000fce0000000000 */
.L_x_10:
[----:B------:R-:W-:Y:S01]  /*0660*/  LEA R0, R7, 0xc0800000, 0x17 ;  /* 0xc080000007007811 */ /* 0x000fe200078eb8ff */
[----:B------:R-:W-:Y:S01]  /*0670*/  VIADD R6, R6, 0xffffff81 ;  /* 0xffffff8106067836 */ /* 0x000fe20000000000 */
[----:B------:R-:W-:Y:S03]  /*0680*/  BSSY.RECONVERGENT B2, `(.L_x_15) ;  /* 0x0000035000027945 */ /* 0x000fe60003800200 */
[----:B------:R-:W-:Y:S02]  /*0690*/  IMAD.IADD R11, R11, 0x1, -R0 ;  /* 0x000000010b0b7824 */ /* 0x000fe400078e0a00 */
[C---:B------:R-:W-:Y:S01]  /*06a0*/  IMAD R0, R6.reuse, -0x800000, R8 ;  /* 0xff80000006007824 */ /* 0x040fe200078e0208 */
[----:B------:R-:W-:Y:S01]  /*06b0*/  IADD3 R6, PT, PT, R6, 0x7f, -R7 ;  /* 0x0000007f06067810 */ /* 0x000fe20007ffe807 */
[----:B------:R-:W0:Y:S01]  /*06c0*/  MUFU.RCP R3, R11 ;  /* 0x0000000b00037308 */ /* 0x000e220000001000 */
[----:B------:R-:W-:-:S03]  /*06d0*/  FADD.FTZ R13, -R11, -RZ ;  /* 0x800000ff0b0d7221 */ /* 0x000fc60000010100 */
[----:B------:R-:W-:Y:S02]  /*06e0*/  IMAD.IADD R6, R6, 0x1, R9 ;  /* 0x0000000106067824 */ /* 0x000fe400078e0209 */
[----:B0-----:R-:W-:-:S04]  /*06f0*/  FFMA R10, R3, R13, 1 ;  /* 0x3f800000030a7423 */ /* 0x001fc8000000000d */
[----:B------:R-:W-:-:S04]  /*0700*/  FFMA R10, R3, R10, R3 ;  /* 0x0000000a030a7223 */ /* 0x000fc80000000003 */
[----:B------:R-:W-:-:S04]  /*0710*/  FFMA R3, R0, R10, RZ ;  /* 0x0000000a00037223 */ /* 0x000fc800000000ff */
[----:B------:R-:W-:-:S04]  /*0720*/  FFMA R8, R13, R3, R0 ;  /* 0x000000030d087223 */ /* 0x000fc80000000000 */
[----:B------:R-:W-:-:S04]  /*0730*/  FFMA R15, R10, R8, R3 ;  /* 0x000000080a0f7223 */ /* 0x000fc80000000003 */
[----:B------:R-:W-:-:S04]  /*0740*/  FFMA R8, R13, R15, R0 ;  /* 0x0000000f0d087223 */ /* 0x000fc80000000000 */
[----:B------:R-:W-:-:S05]  /*0750*/  FFMA R0, R10, R8, R15 ;  /* 0x000000080a007223 */ /* 0x000fca000000000f */
[----:B------:R-:W-:-:S04]  /*0760*/  SHF.R.U32.HI R3, RZ, 0x17, R0 ;  /* 0x00000017ff037819 */ /* 0x000fc80000011600 */
[----:B------:R-:W-:-:S05]  /*0770*/  LOP3.LUT R3, R3, 0xff, RZ, 0xc0, !PT ;  /* 0x000000ff03037812 */ /* 0x000fca00078ec0ff */
[----:B------:R-:W-:-:S04]  /*0780*/  IMAD.IADD R9, R3, 0x1, R6 ;  /* 0x0000000103097824 */ /* 0x000fc800078e0206 */
[----:B------:R-:W-:-:S05]  /*0790*/  VIADD R3, R9, 0xffffffff ;  /* 0xffffffff09037836 */ /* 0x000fca0000000000 */
[----:B------:R-:W-:-:S13]  /*07a0*/  ISETP.GE.U32.AND P0, PT, R3, 0xfe, PT ;  /* 0x000000fe0300780c */ /* 0x000fda0003f06070 */
[----:B------:R-:W-:Y:S05]  /*07b0*/  @!P0 BRA `(.L_x_16) ;  /* 0x0000000000808947 */ /* 0x000fea0003800000 */
[----:B------:R-:W-:-:S13]  /*07c0*/  ISETP.GT.AND P0, PT, R9, 0xfe, PT ;  /* 0x000000fe0900780c */ /* 0x000fda0003f04270 */
[----:B------:R-:W-:Y:S05]  /*07d0*/  @P0 BRA `(.L_x_17) ;  /* 0x00000000006c0947 */ /* 0x000fea0003800000 */
[----:B------:R-:W-:-:S13]  /*07e0*/  ISETP.GE.AND P0, PT, R9, 0x1, PT ;  /* 0x000000010900780c */ /* 0x000fda0003f06270 */
[----:B------:R-:W-:Y:S05]  /*07f0*/  @P0 BRA `(.L_x_18) ;  /* 0x0000000000740947 */ /* 0x000fea0003800000 */
[----:B------:R-:W-:Y:S02]  /*0800*/  ISETP.GE.AND P0, PT, R9, -0x18, PT ;  /* 0xffffffe80900780c */ /* 0x000fe40003f06270 */
[----:B------:R-:W-:-:S11]  /*0810*/  LOP3.LUT R0, R0, 0x80000000, RZ, 0xc0, !PT ;  /* 0x8000000000007812 */ /* 0x000fd600078ec0ff */
[----:B------:R-:W-:Y:S05]  /*0820*/  @!P0 BRA `(.L_x_18) ;  /* 0x0000000000688947 */ /* 0x000fea0003800000 */
[CCC-:B------:R-:W-:Y:S01]  /*0830*/  FFMA.RZ R3, R10.reuse, R8.reuse, R15.reuse ;  /* 0x000000080a037223 */ /* 0x1c0fe2000000c00f */
[CCC-:B------:R-:W-:Y:S01]  /*0840*/  FFMA.RM R6, R10.reuse, R8.reuse, R15.reuse ;  /* 0x000000080a067223 */ /* 0x1c0fe2000000400f */
[C---:B------:R-:W-:Y:S02]  /*0850*/  ISETP.NE.AND P2, PT, R9.reuse, RZ, PT ;  /* 0x000000ff0900720c */ /* 0x040fe40003f45270 */
[----:B------:R-:W-:Y:S02]  /*0860*/  ISETP.NE.AND P1, PT, R9, RZ, PT ;  /* 0x000000ff0900720c */ /* 0x000fe40003f25270 */
[----:B------:R-:W-:Y:S01]  /*0870*/  LOP3.LUT R7, R3, 0x7fffff, RZ, 0xc0, !PT ;  /* 0x007fffff03077812 */ /* 0x000fe200078ec0ff */
[----:B------:R-:W-:Y:S01]  /*0880*/  FFMA.RP R3, R10, R8, R15 ;  /* 0x000000080a037223 */ /* 0x000fe2000000800f */
[----:B------:R-:W-:Y:S02]  /*0890*/  VIADD R8, R9, 0x20 ;  /* 0x0000002009087836 */ /* 0x000fe40000000000 */
[----:B------:R-:W-:Y:S01]  /*08a0*/  LOP3.LUT R7, R7, 0x800000, RZ, 0xfc, !PT ;  /* 0x0080000007077812 */ /* 0x000fe200078efcff */
[----:B------:R-:W-:Y:S01]  /*08b0*/  IMAD.MOV R9, RZ, RZ, -R9 ;  /* 0x000000ffff097224 */ /* 0x000fe200078e0a09 */
[----:B------:R-:W-:-:S02]  /*08c0*/  FSETP.NEU.FTZ.AND P0, PT, R3, R6, PT ;  /* 0x000000060300720b */ /* 0x000fc40003f1d000 */
[----:B------:R-:W-:Y:S02]  /*08d0*/  SHF.L.U32 R8, R7, R8, RZ ;  /* 0x0000000807087219 */ /* 0x000fe400000006ff */
[----:B------:R-:W-:Y:S02]  /*08e0*/  SEL R6, R9, RZ, P2 ;  /* 0x000000ff09067207 */ /* 0x000fe40001000000 */
[----:B------:R-:W-:Y:S02]  /*08f0*/  ISETP.NE.AND P1, PT, R8, RZ, P1 ;  /* 0x000000ff0800720c */ /* 0x000fe40000f25270 */
[----:B------:R-:W-:Y:S02]  /*0900*/  SHF.R.U32.HI R6, RZ, R6, R7 ;  /* 0x00000006ff067219 */ /* 0x000fe40000011607 */
[----:B------:R-:W-:Y:S02]  /*0910*/  PLOP3.LUT P0, PT, P0, P1, PT, 0xf8, 0x8f ;  /* 0x00000000008f781c */ /* 0x000fe40000703f70 */
[----:B------:R-:W-:-:S02]  /*0920*/  SHF.R.U32.HI R8, RZ, 0x1, R6 ;  /* 0x00000001ff087819 */ /* 0x000fc40000011606 */
[----:B------:R-:W-:-:S04]  /*0930*/  SEL R3, RZ, 0x1, !P0 ;  /* 0x00000001ff037807 */ /* 0x000fc80004000000 */
[----:B------:R-:W-:-:S04]  /*0940*/  LOP3.LUT R3, R3, 0x1, R8, 0xf8, !PT ;  /* 0x0000000103037812 */ /* 0x000fc800078ef808 */
[----:B------:R-:W-:-:S05]  /*0950*/  LOP3.LUT R3, R3, R6, RZ, 0xc0, !PT ;  /* 0x0000000603037212 */ /* 0x000fca00078ec0ff */
[----:B------:R-:W-:-:S05]  /*0960*/  IMAD.IADD R3, R8, 0x1, R3 ;  /* 0x0000000108037824 */ /* 0x000fca00078e0203 */
[----:B------:R-:W-:Y:S01]  /*0970*/  LOP3.LUT R0, R3, R0, RZ, 0xfc, !PT ;  /* 0x0000000003007212 */ /* 0x000fe200078efcff */
[----:B------:R-:W-:Y:S06]  /*0980*/  BRA `(.L_x_18) ;  /* 0x0000000000107947 */ /* 0x000fec0003800000 */
.L_x_17:
[----:B------:R-:W-:-:S04]  /*0990*/  LOP3.LUT R0, R0, 0x80000000, RZ, 0xc0, !PT ;  /* 0x8000000000007812 */ /* 0x000fc800078ec0ff */
[----:B------:R-:W-:Y:S01]  /*09a0*/  LOP3.LUT R0, R0, 0x7f800000, RZ, 0xfc, !PT ;  /* 0x7f80000000007812 */ /* 0x000fe200078efcff */
[----:B------:R-:W-:Y:S06]  /*09b0*/  BRA `(.L_x_18) ;  /* 0x0000000000047947 */ /* 0x000fec0003800000 */
.L_x_16:
[----:B------:R-:W-:-:S07]  /*09c0*/  IMAD R0, R6, 0x800000, R0 ;  /* 0x0080000006007824 */ /* 0x000fce00078e0200 */
.L_x_18:
[----:B------:R-:W-:Y:S05]  /*09d0*/  BSYNC.RECONVERGENT B2 ;  /* 0x0000000000027941 */ /* 0x000fea0003800200 */
.L_x_15:
[----:B------:R-:W-:Y:S05]  /*09e0*/  BRA `(.L_x_19) ;  /* 0x0000000000207947 */ /* 0x000fea0003800000 */
.L_x_14:
[----:B------:R-:W-:-:S04]  /*09f0*/  LOP3.LUT R0, R11, 0x80000000, R8, 0x48, !PT ;  /* 0x800000000b007812 */ /* 0x000fc800078e4808 */
[----:B------:R-:W-:Y:S01]  /*0a00*/  LOP3.LUT R0, R0, 0x7f800000, RZ, 0xfc, !PT ;  /* 0x7f80000000007812 */ /* 0x000fe200078efcff */
[----:B------:R-:W-:Y:S06]  /*0a10*/  BRA `(.L_x_19) ;  /* 0x0000000000147947 */ /* 0x000fec0003800000 */
.L_x_13:
[----:B------:R-:W-:Y:S01]  /*0a20*/  LOP3.LUT R0, R11, 0x80000000, R8, 0x48, !PT ;  /* 0x800000000b007812 */ /* 0x000fe200078e4808 */
[----:B------:R-:W-:Y:S06]  /*0a30*/  BRA `(.L_x_19) ;  /* 0x00000000000c7947 */ /* 0x000fec0003800000 */
.L_x_12:
[----:B------:R-:W0:Y:S01]  /*0a40*/  MUFU.RSQ R0, -QNAN ;  /* 0xffc0000000007908 */ /* 0x000e220000001400 */
[----:B------:R-:W-:Y:S05]  /*0a50*/  BRA `(.L_x_19) ;  /* 0x0000000000047947 */ /* 0x000fea0003800000 */
.L_x_11:
[----:B------:R-:W-:-:S07]  /*0a60*/  FADD.FTZ R0, R0, R3 ;  /* 0x0000000300007221 */ /* 0x000fce0000010000 */
.L_x_19:
[----:B------:R-:W-:Y:S05]  /*0a70*/  BSYNC.RECONVERGENT B1 ;  /* 0x0000000000017941 */ /* 0x000fea0003800200 */
.L_x_9:
[----:B------:R-:W-:-:S04]  /*0a80*/  IMAD.MOV.U32 R3, RZ, RZ, 0x0 ;  /* 0x00000000ff037424 */ /* 0x000fc800078e00ff */
[----:B0-----:R-:W-:Y:S05]  /*0a90*/  RET.REL.NODEC R2 `(_Z17update_deltas_gpuPfS_iiS_iif) ;  /* 0xfffffff402587950 */ /* 0x001fea0003c3ffff */
.L_x_20:
        /* <DEDUP_REMOVED lines=14> */
.L_x_45:


//--------------------- .text._Z24calc_relu_derivative_gpuPfiiS_ --------------------------
	.section	.text._Z24calc_relu_derivative_gpuPfiiS_,"ax",@progbits
	.align	128
        .global         _Z24calc_relu_derivative_gpuPfiiS_
        .type           _Z24calc_relu_derivative_gpuPfiiS_,@function
        .size           _Z24calc_relu_derivative_gpuPfiiS_,(.L_x_50 - _Z24calc_relu_derivative_gpuPfiiS_)
        .other          _Z24calc_relu_derivative_gpuPfiiS_,@"STO_CUDA_ENTRY STV_DEFAULT"
_Z24calc_relu_derivative_gpuPfiiS_:
.text._Z24calc_relu_derivative_gpuPfiiS_:
[----:B------:R-:W-:Y:S01]  /*0000*/  LDC R1, c[0x0][0x37c] ;  /* 0x0000df00ff017b82 */ /* 0x000fe20000000800 */
[----:B------:R-:W0:Y:S01]  /*0010*/  S2R R0, SR_TID.X ;  /* 0x0000000000007919 */ /* 0x000e220000002100 */
[----:B------:R-:W1:Y:S01]  /*0020*/  LDCU.64 UR4, c[0x0][0x388] ;  /* 0x00007100ff0477ac */ /* 0x000e620008000a00 */
[----:B------:R-:W0:Y:S01]  /*0030*/  S2R R3, SR_CTAID.X ;  /* 0x0000000000037919 */ /* 0x000e220000002500 */
[----:B------:R-:W2:Y:S01]  /*0040*/  S2R R7, SR_TID.Y ;  /* 0x0000000000077919 */ /* 0x000ea20000002200 */
[----:B------:R-:W2:Y:S01]  /*0050*/  S2R R2, SR_CTAID.Y ;  /* 0x0000000000027919 */ /* 0x000ea20000002600 */
[----:B0-----:R-:W-:-:S05]  /*0060*/  IMAD R0, R3, 0x20, R0 ;  /* 0x0000002003007824 */ /* 0x001fca00078e0200 */
[----:B-1----:R-:W-:Y:S02]  /*0070*/  ISETP.GE.AND P0, PT, R0, UR5, PT ;  /* 0x0000000500007c0c */ /* 0x002fe4000bf06270 */
[----:B--2---:R-:W-:-:S04]  /*0080*/  LEA R7, R2, R7, 0x5 ;  /* 0x0000000702077211 */ /* 0x004fc800078e28ff */
[----:B------:R-:W-:-:S13]  /*0090*/  ISETP.GE.OR P0, PT, R7, UR4, P0 ;  /* 0x0000000407007c0c */ /* 0x000fda0008706670 */
[----:B------:R-:W-:Y:S05]  /*00a0*/  @P0 EXIT ;  /* 0x000000000000094d */ /* 0x000fea0003800000 */
[----:B------:R-:W0:Y:S01]  /*00b0*/  LDC.64 R2, c[0x0][0x390] ;  /* 0x0000e400ff027b82 */ /* 0x000e220000000a00 */
[----:B------:R-:W1:Y:S07]  /*00c0*/  LDCU.64 UR4, c[0x0][0x358] ;  /* 0x00006b00ff0477ac */ /* 0x000e6e0008000a00 */
[----:B------:R-:W2:Y:S01]  /*00d0*/  LDC.64 R4, c[0x0][0x380] ;  /* 0x0000e000ff047b82 */ /* 0x000ea20000000a00 */
[----:B0-----:R-:W-:-:S06]  /*00e0*/  IMAD.WIDE.U32 R2, R7, 0x4, R2 ;  /* 0x0000000407027825 */ /* 0x001fcc00078e0002 */
[----:B-1----:R-:W3:Y:S01]  /*00f0*/  LDG.E R2, desc[UR4][R2.64] ;  /* 0x0000000402027981 */ /* 0x002ee2000c1e1900 */
[----:B--2---:R-:W-:Y:S01]  /*0100*/  IMAD.WIDE.U32 R4, R7, 0x4, R4 ;  /* 0x0000000407047825 */ /* 0x004fe200078e0004 */
[----:B---3--:R-:W-:-:S05]  /*0110*/  FSET.BF.GT.AND R7, R2, RZ, PT ;  /* 0x000000ff0207720a */ /* 0x008fca0003804000 */
[----:B------:R-:W-:Y:S01]  /*0120*/  STG.E desc[UR4][R4.64], R7 ;  /* 0x0000000704007986 */ /* 0x000fe2000c101904 */
[----:B------:R-:W-:Y:S05]  /*0130*/  EXIT ;  /* 0x000000000000794d */ /* 0x000fea0003800000 */
.L_x_21:
        /* <DEDUP_REMOVED lines=12> */
.L_x_50:


//--------------------- .text._Z21calc_softmax_jacobianPfiiS_S_S_ --------------------------
	.section	.text._Z21calc_softmax_jacobianPfiiS_S_S_,"ax",@progbits
	.align	128
        .global         _Z21calc_softmax_jacobianPfiiS_S_S_
        .type           _Z21calc_softmax_jacobianPfiiS_S_S_,@function
        .size           _Z21calc_softmax_jacobianPfiiS_S_S_,(.L_x_51 - _Z21calc_softmax_jacobianPfiiS_S_S_)
        .other          _Z21calc_softmax_jacobianPfiiS_S_S_,@"STO_CUDA_ENTRY STV_DEFAULT"
_Z21calc_softmax_jacobianPfiiS_S_S_:
.text._Z21calc_softmax_jacobianPfiiS_S_S_:
        /* <DEDUP_REMOVED lines=12> */
[----:B------:R-:W0:Y:S07]  /*00c0*/  LDCU.64 UR4, c[0x0][0x358] ;  /* 0x00006b00ff0477ac */ /* 0x000e2e0008000a00 */
[----:B------:R-:W1:Y:S01]  /*00d0*/  LDC.64 R2, c[0x0][0x390] ;  /* 0x0000e400ff027b82 */ /* 0x000e620000000a00 */
[----:B0-----:R0:W2:Y:S07]  /*00e0*/  LDG.E R6, desc[UR4][R12.64] ;  /* 0x000000040c067981 */ /* 0x0010ae000c1e1900 */
[----:B------:R-:W3:Y:S01]  /*00f0*/  LDC.64 R10, c[0x0][0x398] ;  /* 0x0000e600ff0a7b82 */ /* 0x000ee20000000a00 */
[----:B-1----:R-:W-:-:S06]  /*0100*/  IMAD.WIDE.U32 R8, R0, 0x4, R2 ;  /* 0x0000000400087825 */ /* 0x002fcc00078e0002 */
[----:B------:R-:W4:Y:S04]  /*0110*/  LDG.E R9, desc[UR4][R8.64] ;  /* 0x0000000408097981 */ /* 0x000f28000c1e1900 */
[----:B---3--:R1:W4:Y:S01]  /*0120*/  LDG.E R4, desc[UR4][R10.64] ;  /* 0x000000040a047981 */ /* 0x008322000c1e1900 */
[----:B0-----:R-:W-:Y:S01]  /*0130*/  HFMA2 R13, -RZ, RZ, 1.5048828125, 33.21875 ;  /* 0x3e055027ff0d7431 */ /* 0x001fe200000001ff */
[----:B-1----:R-:W-:Y:S02]  /*0140*/  MOV R10, 0x437c0000 ;  /* 0x437c0000000a7802 */ /* 0x002fe40000000f00 */
[----:B--2---:R-:W-:-:S13]  /*0150*/  FSETP.GEU.AND P0, PT, R6, 1.175494350822287508e-38, PT ;  /* 0x008000000600780b */ /* 0x004fda0003f0e000 */
[----:B------:R-:W-:-:S05]  /*0160*/  @!P0 FMUL R6, R6, 8388608 ;  /* 0x4b00000006068820 */ /* 0x000fca0000400000 */
[----:B------:R-:W-:-:S04]  /*0170*/  IADD3 R7, PT, PT, R6, -0x3f2aaaab, RZ ;  /* 0xc0d5555506077810 */ /* 0x000fc80007ffe0ff */
[----:B------:R-:W-:-:S04]  /*0180*/  LOP3.LUT R15, R7, 0xff800000, RZ, 0xc0, !PT ;  /* 0xff800000070f7812 */ /* 0x000fc800078ec0ff */
[----:B------:R-:W-:-:S05]  /*0190*/  IADD3 R7, PT, PT, R6, -R15, RZ ;  /* 0x8000000f06077210 */ /* 0x000fca0007ffe0ff */
[----:B------:R-:W-:-:S04]  /*01a0*/  FADD R12, R7, -1 ;  /* 0xbf800000070c7421 */ /* 0x000fc80000000000 */
[----:B------:R-:W-:-:S04]  /*01b0*/  FFMA R7, R12, -R13, 0.14084610342979431152 ;  /* 0x3e1039f60c077423 */ /* 0x000fc8000000080d */
[----:B------:R-:W-:-:S04]  /*01c0*/  FFMA R7, R12, R7, -0.12148627638816833496 ;  /* 0xbdf8cdcc0c077423 */ /* 0x000fc80000000007 */
[----:B------:R-:W-:-:S04]  /*01d0*/  FFMA R7, R12, R7, 0.13980610668659210205 ;  /* 0x3e0f29550c077423 */ /* 0x000fc80000000007 */
[----:B------:R-:W-:-:S04]  /*01e0*/  FFMA R7, R12, R7, -0.16684235632419586182 ;  /* 0xbe2ad8b90c077423 */ /* 0x000fc80000000007 */
[----:B------:R-:W-:-:S04]  /*01f0*/  FFMA R7, R12, R7, 0.20012299716472625732 ;  /* 0x3e4ced0b0c077423 */ /* 0x000fc80000000007 */
[----:B------:R-:W-:-:S04]  /*0200*/  FFMA R7, R12, R7, -0.24999669194221496582 ;  /* 0xbe7fff220c077423 */ /* 0x000fc80000000007 */
[----:B------:R-:W-:-:S04]  /*0210*/  FFMA R7, R12, R7, 0.33333182334899902344 ;  /* 0x3eaaaa780c077423 */ /* 0x000fc80000000007 */
[----:B------:R-:W-:Y:S01]  /*0220*/  FFMA R11, R12, R7, -0.5 ;  /* 0xbf0000000c0b7423 */ /* 0x000fe20000000007 */
[----:B------:R-:W-:Y:S02]  /*0230*/  FSEL R7, RZ, -23, P0 ;  /* 0xc1b80000ff077808 */ /* 0x000fe40000000000 */
[----:B------:R-:W-:Y:S01]  /*0240*/  ISETP.GT.U32.AND P0, PT, R6, 0x7f7fffff, PT ;  /* 0x7f7fffff0600780c */ /* 0x000fe20003f04070 */
[----:B------:R-:W-:Y:S01]  /*0250*/  FMUL R11, R12, R11 ;  /* 0x0000000b0c0b7220 */ /* 0x000fe20000400000 */
[----:B------:R-:W-:-:S03]  /*0260*/  I2FP.F32.S32 R8, R15 ;  /* 0x0000000f00087245 */ /* 0x000fc60000201400 */
[----:B------:R-:W-:Y:S01]  /*0270*/  FFMA R12, R12, R11, R12 ;  /* 0x0000000b0c0c7223 */ /* 0x000fe2000000000c */
[----:B------:R-:W-:Y:S01]  /*0280*/  MOV R11, 0x7f800000 ;  /* 0x7f800000000b7802 */ /* 0x000fe20000000f00 */
[----:B------:R-:W-:-:S04]  /*0290*/  FFMA R7, R8, 1.1920928955078125e-07, R7 ;  /* 0x3400000008077823 */ /* 0x000fc80000000007 */
[----:B------:R-:W-:Y:S02]  /*02a0*/  FFMA R8, R7, 0.69314718246459960938, R12 ;  /* 0x3f31721807087823 */ /* 0x000fe4000000000c */
[C---:B------:R-:W-:Y:S01]  /*02b0*/  @P0 FFMA R8, R6.reuse, R11, +INF ;  /* 0x7f80000006080423 */ /* 0x040fe2000000000b */
[----:B------:R-:W-:Y:S01]  /*02c0*/  FSETP.NEU.AND P0, PT, R6, RZ, PT ;  /* 0x000000ff0600720b */ /* 0x000fe20003f0d000 */
[----:B----4-:R-:W-:Y:S01]  /*02d0*/  FADD R7, R9, -R4 ;  /* 0x8000000409077221 */ /* 0x010fe20000000000 */
[----:B------:R-:W-:Y:S02]  /*02e0*/  HFMA2 R9, -RZ, RZ, 0.96630859375, -0.0022525787353515625 ;  /* 0x3bbb989dff097431 */ /* 0x000fe400000001ff */
[----:B------:R-:W-:-:S05]  /*02f0*/  FSEL R8, R8, -INF , P0 ;  /* 0xff80000008087808 */ /* 0x000fca0000000000 */
[----:B------:R-:W-:-:S04]  /*0300*/  FADD R6, R7, -R8 ;  /* 0x8000000807067221 */ /* 0x000fc80000000000 */
[----:B------:R-:W-:-:S04]  /*0310*/  FFMA.SAT R7, R6, R9, 0.5 ;  /* 0x3f00000006077423 */ /* 0x000fc80000002009 */
[----:B------:R-:W-:Y:S01]  /*0320*/  FFMA.RM R11, R7, R10, 12582913 ;  /* 0x4b400001070b7423 */ /* 0x000fe2000000400a */
[----:B------:R-:W-:-:S03]  /*0330*/  ISETP.NE.AND P0, PT, R0, R5, PT ;  /* 0x000000050000720c */ /* 0x000fc60003f05270 */
[----:B------:R-:W-:-:S04]  /*0340*/  FADD R7, R11, -12583039 ;  /* 0xcb40007f0b077421 */ /* 0x000fc80000000000 */
[----:B------:R-:W-:-:S04]  /*0350*/  FFMA R7, R6, 1.4426950216293334961, -R7 ;  /* 0x3fb8aa3b06077823 */ /* 0x000fc80000000807 */
[----:B------:R-:W-:Y:S02]  /*0360*/  FFMA R12, R6, 1.925963033500011079e-08, R7 ;  /* 0x32a57060060c7823 */ /* 0x000fe40000000007 */
[----:B------:R-:W0:Y:S04]  /*0370*/  @!P0 LDC.64 R6, c[0x0][0x380] ;  /* 0x0000e000ff068b82 */ /* 0x000e280000000a00 */
[----:B------:R-:W1:Y:S01]  /*0380*/  MUFU.EX2 R12, R12 ;  /* 0x0000000c000c7308 */ /* 0x000e620000000800 */
[----:B------:R-:W-:Y:S01]  /*0390*/  SHF.L.U32 R11, R11, 0x17, RZ ;  /* 0x000000170b0b7819 */ /* 0x000fe200000006ff */
[----:B------:R-:W-:-:S04]  /*03a0*/  @!P0 IMAD R13, R5, UR7, R5 ;  /* 0x00000007050d8c24 */ /* 0x000fc8000f8e0205 */
[----:B-1----:R-:W-:-:S04]  /*03b0*/  FMUL R11, R11, R12 ;  /* 0x0000000c0b0b7220 */ /* 0x002fc80000400000 */
[----:B------:R-:W-:Y:S01]  /*03c0*/  @!P0 FADD R14, -R11, 1 ;  /* 0x3f8000000b0e8421 */ /* 0x000fe20000000100 */
[----:B0-----:R-:W-:-:S04]  /*03d0*/  @!P0 IMAD.WIDE R6, R13, 0x4, R6 ;  /* 0x000000040d068825 */ /* 0x001fc800078e0206 */
[----:B------:R-:W-:-:S05]  /*03e0*/  @!P0 FMUL R13, R11, R14 ;  /* 0x0000000e0b0d8220 */ /* 0x000fca0000400000 */
[----:B------:R0:W-:Y:S01]  /*03f0*/  @!P0 STG.E desc[UR4][R6.64], R13 ;  /* 0x0000000d06008986 */ /* 0x0001e2000c101904 */
[----:B------:R-:W-:Y:S05]  /*0400*/  @!P0 EXIT ;  /* 0x000000000000894d */ /* 0x000fea0003800000 */
[----:B------:R-:W-:-:S06]  /*0410*/  IMAD.WIDE R2, R5, 0x4, R2 ;  /* 0x0000000405027825 */ /* 0x000fcc00078e0202 */
[----:B------:R-:W0:Y:S02]  /*0420*/  LDG.E R3, desc[UR4][R2.64] ;  /* 0x0000000402037981 */ /* 0x000e24000c1e1900 */
[----:B0-----:R-:W-:Y:S01]  /*0430*/  FADD R7, -R4, R3 ;  /* 0x0000000304077221 */ /* 0x001fe20000000100 */
[----:B------:R-:W-:-:S03]  /*0440*/  IMAD R3, R0, UR7, R5 ;  /* 0x0000000700037c24 */ /* 0x000fc6000f8e0205 */
[----:B------:R-:W-:-:S04]  /*0450*/  FADD R8, -R8, R7 ;  /* 0x0000000708087221 */ /* 0x000fc80000000100 */
[----:B------:R-:W-:-:S04]  /*0460*/  FFMA.SAT R9, R8, R9, 0.5 ;  /* 0x3f00000008097423 */ /* 0x000fc80000002009 */
[----:B------:R-:W-:-:S04]  /*0470*/  FFMA.RM R9, R9, R10, 12582913 ;  /* 0x4b40000109097423 */ /* 0x000fc8000000400a */
[C---:B------:R-:W-:Y:S01]  /*0480*/  FADD R7, R9.reuse, -12583039 ;  /* 0xcb40007f09077421 */ /* 0x040fe20000000000 */
[----:B------:R-:W-:-:S03]  /*0490*/  SHF.L.U32 R9, R9, 0x17, RZ ;  /* 0x0000001709097819 */ /* 0x000fc600000006ff */
[C---:B------:R-:W-:Y:S02]  /*04a0*/  FFMA R13, R8.reuse, 1.4426950216293334961, -R7 ;  /* 0x3fb8aa3b080d7823 */ /* 0x040fe40000000807 */
[----:B------:R-:W0:Y:S02]  /*04b0*/  LDC.64 R6, c[0x0][0x380] ;  /* 0x0000e000ff067b82 */ /* 0x000e240000000a00 */
[----:B------:R-:W-:-:S04]  /*04c0*/  FFMA R13, R8, 1.925963033500011079e-08, R13 ;  /* 0x32a57060080d7823 */ /* 0x000fc8000000000d */
[----:B------:R-:W1:Y:S02]  /*04d0*/  MUFU.EX2 R4, R13 ;  /* 0x0000000d00047308 */ /* 0x000e640000000800 */
[----:B-1----:R-:W-:Y:S01]  /*04e0*/  FMUL R4, R9, R4 ;  /* 0x0000000409047220 */ /* 0x002fe20000400000 */
[----:B0-----:R-:W-:-:S04]  /*04f0*/  IMAD.WIDE R2, R3, 0x4, R6 ;  /* 0x0000000403027825 */ /* 0x001fc800078e0206 */
[----:B------:R-:W-:-:S05]  /*0500*/  FMUL R11, R11, -R4 ;  /* 0x800000040b0b7220 */ /* 0x000fca0000400000 */
[----:B------:R-:W-:Y:S01]  /*0510*/  STG.E desc[UR4][R2.64], R11 ;  /* 0x0000000b02007986 */ /* 0x000fe2000c101904 */
[----:B------:R-:W-:Y:S05]  /*0520*/  EXIT ;  /* 0x000000000000794d */ /* 0x000fea0003800000 */
.L_x_22:
        /* <DEDUP_REMOVED lines=13> */
.L_x_51:


//--------------------- .text._Z22calc_single_output_sumPfiiS_S_ --------------------------
	.section	.text._Z22calc_single_output_sumPfiiS_S_,"ax",@progbits
	.align	128
        .global         _Z22calc_single_output_sumPfiiS_S_
        .type           _Z22calc_single_output_sumPfiiS_S_,@function
        .size           _Z22calc_single_output_sumPfiiS_S_,(.L_x_52 - _Z22calc_single_output_sumPfiiS_S_)
        .other          _Z22calc_single_output_sumPfiiS_S_,@"STO_CUDA_ENTRY STV_DEFAULT"
_Z22calc_single_output_sumPfiiS_S_:
.text._Z22calc_single_output_sumPfiiS_S_:
        /* <DEDUP_REMOVED lines=15> */
[----:B-1----:R-:W3:Y:S04]  /*00f0*/  LDG.E R2, desc[UR4][R2.64] ;  /* 0x0000000402027981 */ /* 0x002ee8000c1e1900 */
[----:B--2---:R-:W3:Y:S01]  /*0100*/  LDG.E R5, desc[UR4][R4.64] ;  /* 0x0000000404057981 */ /* 0x004ee2000c1e1900 */
[----:B------:R-:W-:Y:S01]  /*0110*/  HFMA2 R7, -RZ, RZ, 0.96630859375, -0.0022525787353515625 ;  /* 0x3bbb989dff077431 */ /* 0x000fe200000001ff */
[----:B------:R-:W-:Y:S01]  /*0120*/  MOV R9, 0x437c0000 ;  /* 0x437c000000097802 */ /* 0x000fe20000000f00 */
[----:B---3--:R-:W-:-:S04]  /*0130*/  FADD R0, R2, -R5 ;  /* 0x8000000502007221 */ /* 0x008fc80000000000 */
[----:B------:R-:W-:-:S04]  /*0140*/  FFMA.SAT R6, R0, R7, 0.5 ;  /* 0x3f00000000067423 */ /* 0x000fc80000002007 */
[----:B------:R-:W-:-:S04]  /*0150*/  FFMA.RM R8, R6, R9, 12582913 ;  /* 0x4b40000106087423 */ /* 0x000fc80000004009 */
[----:B------:R-:W-:-:S04]  /*0160*/  FADD R7, R8, -12583039 ;  /* 0xcb40007f08077421 */ /* 0x000fc80000000000 */
[----:B------:R-:W-:-:S04]  /*0170*/  FFMA R7, R0, 1.4426950216293334961, -R7 ;  /* 0x3fb8aa3b00077823 */ /* 0x000fc80000000807 */
[----:B------:R-:W-:Y:S02]  /*0180*/  FFMA R0, R0, 1.925963033500011079e-08, R7 ;  /* 0x32a5706000007823 */ /* 0x000fe40000000007 */
[----:B------:R-:W0:Y:S02]  /*0190*/  LDC.64 R6, c[0x0][0x398] ;  /* 0x0000e600ff067b82 */ /* 0x000e240000000a00 */
[----:B------:R-:W1:Y:S01]  /*01a0*/  MUFU.EX2 R5, R0 ;  /* 0x0000000000057308 */ /* 0x000e620000000800 */
[----:B------:R-:W-:-:S05]  /*01b0*/  SHF.L.U32 R8, R8, 0x17, RZ ;  /* 0x0000001708087819 */ /* 0x000fca00000006ff */
[----:B-1----:R-:W-:-:S05]  /*01c0*/  FMUL R5, R8, R5 ;  /* 0x0000000508057220 */ /* 0x002fca0000400000 */
[----:B0-----:R-:W-:Y:S01]  /*01d0*/  REDG.E.ADD.F32.FTZ.RN.STRONG.GPU desc[UR4][R6.64], R5 ;  /* 0x00000005060079a6 */ /* 0x001fe2000c12f304 */
[----:B------:R-:W-:Y:S05]  /*01e0*/  EXIT ;  /* 0x000000000000794d */ /* 0x000fea0003800000 */
.L_x_23:
        /* <DEDUP_REMOVED lines=9> */
.L_x_52:


//--------------------- .text._Z22calc_single_output_maxPfiiS_ --------------------------
	.section	.text._Z22calc_single_output_maxPfiiS_,"ax",@progbits
	.align	128
        .global         _Z22calc_single_output_maxPfiiS_
        .type           _Z22calc_single_output_maxPfiiS_,@function
        .size           _Z22calc_single_output_maxPfiiS_,(.L_x_53 - _Z22calc_single_output_maxPfiiS_)
        .other          _Z22calc_single_output_maxPfiiS_,@"STO_CUDA_ENTRY STV_DEFAULT"
_Z22calc_single_output_maxPfiiS_:
.text._Z22calc_single_output_maxPfiiS_:
        /* <DEDUP_REMOVED lines=12> */
[----:B------:R-:W1:Y:S01]  /*00c0*/  LDCU.64 UR4, c[0x0][0x358] ;  /* 0x00006b00ff0477ac */ /* 0x000e620008000a00 */
[----:B------:R-:W-:-:S06]  /*00d0*/  IMAD R7, R7, UR7, R0 ;  /* 0x0000000707077c24 */ /* 0x000fcc000f8e0200 */
[----:B------:R-:W2:Y:S01]  /*00e0*/  LDC.64 R4, c[0x0][0x390] ;  /* 0x0000e400ff047b82 */ /* 0x000ea20000000a00 */
[----:B0-----:R-:W-:-:S06]  /*00f0*/  IMAD.WIDE R2, R7, 0x4, R2 ;  /* 0x0000000407027825 */ /* 0x001fcc00078e0202 */
[----:B-1----:R0:W5:Y:S04]  /*0100*/  LDG.E R3, desc[UR4][R2.64] ;  /* 0x0000000402037981 */ /* 0x002168000c1e1900 */
[----:B--2---:R0:W5:Y:S02]  /*0110*/  LDG.E R6, desc[UR4][R4.64] ;  /* 0x0000000404067981 */ /* 0x004164000c1e1900 */
.L_x_24:
[----:B-----5:R-:W-:Y:S01]  /*0120*/  FMNMX R7, R3, R6, !PT ;  /* 0x0000000603077209 */ /* 0x020fe20007800000 */
[----:B------:R-:W-:Y:S05]  /*0130*/  YIELD ;  /* 0x0000000000007946 */ /* 0x000fea0003800000 */
[----:B------:R-:W2:Y:S02]  /*0140*/  ATOMG.E.CAS.STRONG.GPU PT, R7, [R4], R6, R7 ;  /* 0x00000006040773a9 */ /* 0x000ea400001ee107 */
[----:B--2---:R-:W-:Y:S01]  /*0150*/  ISETP.NE.AND P0, PT, R6, R7, PT ;  /* 0x000000070600720c */ /* 0x004fe20003f05270 */
[----:B------:R-:W-:-:S12]  /*0160*/  IMAD.MOV.U32 R6, RZ, RZ, R7 ;  /* 0x000000ffff067224 */ /* 0x000fd800078e0007 */
[----:B------:R-:W-:Y:S05]  /*0170*/  @P0 BRA `(.L_x_24) ;  /* 0xfffffffc00e80947 */ /* 0x000fea000383ffff */
[----:B------:R-:W-:Y:S05]  /*0180*/  EXIT ;  /* 0x000000000000794d */ /* 0x000fea0003800000 */
.L_x_25:
        /* <DEDUP_REMOVED lines=15> */
.L_x_53:


//--------------------- .text._Z22extract_single_examplePfiiS_iiS_S_ --------------------------
	.section	.text._Z22extract_single_examplePfiiS_iiS_S_,"ax",@progbits
	.align	128
        .global         _Z22extract_single_examplePfiiS_iiS_S_
        .type           _Z22extract_single_examplePfiiS_iiS_S_,@function
        .size           _Z22extract_single_examplePfiiS_iiS_S_,(.L_x_54 - _Z22extract_single_examplePfiiS_iiS_S_)
        .other          _Z22extract_single_examplePfiiS_iiS_S_,@"STO_CUDA_ENTRY STV_DEFAULT"
_Z22extract_single_examplePfiiS_iiS_S_:
.text._Z22extract_single_examplePfiiS_iiS_S_:
        /* <DEDUP_REMOVED lines=11> */
[----:B------:R-:W0:Y:S01]  /*00b0*/  LDC.64 R4, c[0x0][0x398] ;  /* 0x0000e600ff047b82 */ /* 0x000e220000000a00 */
[----:B------:R-:W1:Y:S01]  /*00c0*/  LDCU.64 UR4, c[0x0][0x358] ;  /* 0x00006b00ff0477ac */ /* 0x000e620008000a00 */
[----:B------:R-:W2:Y:S06]  /*00d0*/  LDCU.64 UR6, c[0x0][0x3a0] ;  /* 0x00007400ff0677ac */ /* 0x000eac0008000a00 */
[----:B------:R-:W3:Y:S01]  /*00e0*/  LDC.64 R2, c[0x0][0x390] ;  /* 0x0000e400ff027b82 */ /* 0x000ee20000000a00 */
[----:B0-----:R-:W-:-:S04]  /*00f0*/  IMAD R5, R9, R4, R5 ;  /* 0x0000000409057224 */ /* 0x001fc800078e0205 */
[----:B---3--:R-:W-:Y:S01]  /*0100*/  IMAD.WIDE R2, R5, 0x4, R2 ;  /* 0x0000000405027825 */ /* 0x008fe200078e0202 */
[----:B--2---:R-:W-:Y:S02]  /*0110*/  ISETP.NE.U32.AND P0, PT, RZ, UR6, PT ;  /* 0x00000006ff007c0c */ /* 0x004fe4000bf05070 */
[----:B------:R-:W0:Y:S03]  /*0120*/  LDC.64 R4, c[0x0][0x380] ;  /* 0x0000e000ff047b82 */ /* 0x000e260000000a00 */
[----:B-1----:R-:W2:Y:S01]  /*0130*/  LDG.E R3, desc[UR4][R2.64] ;  /* 0x0000000402037981 */ /* 0x002ea2000c1e1900 */
[----:B------:R-:W-:Y:S01]  /*0140*/  ISETP.NE.AND.EX P0, PT, RZ, UR7, PT, P0 ;  /* 0x00000007ff007c0c */ /* 0x000fe2000bf05300 */
[----:B------:R-:W1:-:S12]  /*0150*/  LDCU.64 UR6, c[0x0][0x3a8] ;  /* 0x00007500ff0677ac */ /* 0x000e580008000a00 */
[----:B------:R-:W3:Y:S01]  /*0160*/  @P0 LDC.64 R6, c[0x0][0x3a0] ;  /* 0x0000e800ff060b82 */ /* 0x000ee20000000a00 */
[----:B-1----:R-:W-:Y:S01]  /*0170*/  ISETP.NE.U32.AND P1, PT, RZ, UR6, PT ;  /* 0x00000006ff007c0c */ /* 0x002fe2000bf25070 */
[----:B0-----:R-:W-:-:S03]  /*0180*/  IMAD.WIDE.U32 R4, R9, 0x4, R4 ;  /* 0x0000000409047825 */ /* 0x001fc600078e0004 */
[----:B------:R-:W-:Y:S01]  /*0190*/  ISETP.NE.AND.EX P1, PT, RZ, UR7, PT, P1 ;  /* 0x00000007ff007c0c */ /* 0x000fe2000bf25310 */
[----:B------:R-:W-:Y:S01]  /*01a0*/  @P0 IMAD.MOV.U32 R9, RZ, RZ, -0x800000 ;  /* 0xff800000ff090424 */ /* 0x000fe200078e00ff */
[----:B--2---:R0:W-:Y:S04]  /*01b0*/  STG.E desc[UR4][R4.64], R3 ;  /* 0x0000000304007986 */ /* 0x0041e8000c101904 */
[----:B---3--:R0:W-:Y:S07]  /*01c0*/  @P0 STG.E desc[UR4][R6.64], R9 ;  /* 0x0000000906000986 */ /* 0x0081ee000c101904 */
[----:B------:R-:W-:Y:S05]  /*01d0*/  @!P1 EXIT ;  /* 0x000000000000994d */ /* 0x000fea0003800000 */
[----:B0-----:R-:W0:Y:S02]  /*01e0*/  LDC.64 R2, c[0x0][0x3a8] ;  /* 0x0000ea00ff027b82 */ /* 0x001e240000000a00 */
[----:B0-----:R-:W-:Y:S01]  /*01f0*/  STG.E desc[UR4][R2.64], RZ ;  /* 0x000000ff02007986 */ /* 0x001fe2000c101904 */
[----:B------:R-:W-:Y:S05]  /*0200*/  EXIT ;  /* 0x000000000000794d */ /* 0x000fea0003800000 */
.L_x_26:
        /* <DEDUP_REMOVED lines=15> */
.L_x_54:


//--------------------- .text._Z25crossentropy_output_layerPfiiS_S_S_S_ --------------------------
	.section	.text._Z25crossentropy_output_layerPfiiS_S_S_S_,"ax",@progbits
	.align	128
        .global         _Z25crossentropy_output_layerPfiiS_S_S_S_
        .type           _Z25crossentropy_output_layerPfiiS_S_S_S_,@function
        .size           _Z25crossentropy_output_layerPfiiS_S_S_S_,(.L_x_55 - _Z25crossentropy_output_layerPfiiS_S_S_S_)
        .other          _Z25crossentropy_output_layerPfiiS_S_S_S_,@"STO_CUDA_ENTRY STV_DEFAULT"
_Z25crossentropy_output_layerPfiiS_S_S_S_:
.text._Z25crossentropy_output_layerPfiiS_S_S_S_:
        /* <DEDUP_REMOVED lines=13> */
[----:B------:R-:W-:Y:S01]  /*00d0*/  IMAD R5, R5, UR7, R0 ;  /* 0x0000000705057c24 */ /* 0x000fe2000f8e0200 */
[----:B------:R-:W-:-:S05]  /*00e0*/  MOV R15, 0xff800000 ;  /* 0xff800000000f7802 */ /* 0x000fca0000000f00 */
[----:B------:R-:W2:Y:S08]  /*00f0*/  LDC.64 R6, c[0x0][0x3a0] ;  /* 0x0000e800ff067b82 */ /* 0x000eb00000000a00 */
[----:B------:R-:W3:Y:S01]  /*0100*/  LDC.64 R10, c[0x0][0x380] ;  /* 0x0000e000ff0a7b82 */ /* 0x000ee20000000a00 */
[----:B0-----:R-:W-:-:S07]  /*0110*/  IMAD.WIDE R2, R0, 0x4, R2 ;  /* 0x0000000400027825 */ /* 0x001fce00078e0202 */
[----:B------:R-:W0:Y:S01]  /*0120*/  LDC.64 R8, c[0x0][0x390] ;  /* 0x0000e400ff087b82 */ /* 0x000e220000000a00 */
[----:B-1----:R1:W-:Y:S01]  /*0130*/  STG.E desc[UR4][R2.64], R15 ;  /* 0x0000000f02007986 */ /* 0x0023e2000c101904 */
[----:B--2---:R-:W-:-:S05]  /*0140*/  IMAD.WIDE R6, R0, 0x4, R6 ;  /* 0x0000000400067825 */ /* 0x004fca00078e0206 */
[----:B------:R2:W-:Y:S01]  /*0150*/  STG.E desc[UR4][R6.64], RZ ;  /* 0x000000ff06007986 */ /* 0x0005e2000c101904 */
[----:B---3--:R-:W-:-:S05]  /*0160*/  IMAD.WIDE R10, R5, 0x4, R10 ;  /* 0x00000004050a7825 */ /* 0x008fca00078e020a */
[----:B------:R-:W3:Y:S01]  /*0170*/  LDG.E R4, desc[UR4][R10.64] ;  /* 0x000000040a047981 */ /* 0x000ee2000c1e1900 */
[----:B0-----:R-:W-:-:S06]  /*0180*/  IMAD.WIDE R8, R5, 0x4, R8 ;  /* 0x0000000405087825 */ /* 0x001fcc00078e0208 */
[----:B------:R-:W4:Y:S01]  /*0190*/  LDG.E R8, desc[UR4][R8.64] ;  /* 0x0000000408087981 */ /* 0x000f22000c1e1900 */
[----:B-1----:R-:W-:Y:S01]  /*01a0*/  HFMA2 R2, -RZ, RZ, 1.5048828125, 33.21875 ;  /* 0x3e055027ff027431 */ /* 0x002fe200000001ff */
[----:B---3--:R-:W-:-:S13]  /*01b0*/  FSETP.GEU.AND P0, PT, R4, 1.175494350822287508e-38, PT ;  /* 0x008000000400780b */ /* 0x008fda0003f0e000 */
[----:B------:R-:W-:-:S05]  /*01c0*/  @!P0 FMUL R4, R4, 8388608 ;  /* 0x4b00000004048820 */ /* 0x000fca0000400000 */
[----:B------:R-:W-:-:S04]  /*01d0*/  IADD3 R5, PT, PT, R4, -0x3f2aaaab, RZ ;  /* 0xc0d5555504057810 */ /* 0x000fc80007ffe0ff */
[----:B------:R-:W-:-:S04]  /*01e0*/  LOP3.LUT R13, R5, 0xff800000, RZ, 0xc0, !PT ;  /* 0xff800000050d7812 */ /* 0x000fc800078ec0ff */
[----:B------:R-:W-:-:S05]  /*01f0*/  IADD3 R5, PT, PT, R4, -R13, RZ ;  /* 0x8000000d04057210 */ /* 0x000fca0007ffe0ff */
[----:B--2---:R-:W-:Y:S01]  /*0200*/  FADD R7, R5, -1 ;  /* 0xbf80000005077421 */ /* 0x004fe20000000000 */
[----:B------:R-:W-:Y:S02]  /*0210*/  FSEL R5, RZ, -23, P0 ;  /* 0xc1b80000ff057808 */ /* 0x000fe40000000000 */
[----:B------:R-:W-:Y:S01]  /*0220*/  ISETP.GT.U32.AND P0, PT, R4, 0x7f7fffff, PT ;  /* 0x7f7fffff0400780c */ /* 0x000fe20003f04070 */
[----:B------:R-:W-:-:S04]  /*0230*/  FFMA R2, R7, -R2, 0.14084610342979431152 ;  /* 0x3e1039f607027423 */ /* 0x000fc80000000802 */
[----:B------:R-:W-:-:S04]  /*0240*/  FFMA R2, R7, R2, -0.12148627638816833496 ;  /* 0xbdf8cdcc07027423 */ /* 0x000fc80000000002 */
[----:B------:R-:W-:-:S04]  /*0250*/  FFMA R2, R7, R2, 0.13980610668659210205 ;  /* 0x3e0f295507027423 */ /* 0x000fc80000000002 */
[----:B------:R-:W-:-:S04]  /*0260*/  FFMA R2, R7, R2, -0.16684235632419586182 ;  /* 0xbe2ad8b907027423 */ /* 0x000fc80000000002 */
[----:B------:R-:W-:-:S04]  /*0270*/  FFMA R2, R7, R2, 0.20012299716472625732 ;  /* 0x3e4ced0b07027423 */ /* 0x000fc80000000002 */
[----:B------:R-:W-:-:S04]  /*0280*/  FFMA R2, R7, R2, -0.24999669194221496582 ;  /* 0xbe7fff2207027423 */ /* 0x000fc80000000002 */
[C---:B------:R-:W-:Y:S02]  /*0290*/  FFMA R6, R7.reuse, R2, 0.33333182334899902344 ;  /* 0x3eaaaa7807067423 */ /* 0x040fe40000000002 */
[----:B------:R-:W0:Y:S02]  /*02a0*/  LDC.64 R2, c[0x0][0x3a8] ;  /* 0x0000ea00ff027b82 */ /* 0x000e240000000a00 */
[----:B------:R-:W-:Y:S01]  /*02b0*/  FFMA R10, R7, R6, -0.5 ;  /* 0xbf000000070a7423 */ /* 0x000fe20000000006 */
[----:B------:R-:W-:-:S03]  /*02c0*/  I2FP.F32.S32 R6, R13 ;  /* 0x0000000d00067245 */ /* 0x000fc60000201400 */
[C---:B------:R-:W-:Y:S02]  /*02d0*/  FMUL R10, R7.reuse, R10 ;  /* 0x0000000a070a7220 */ /* 0x040fe40000400000 */
[----:B------:R-:W-:Y:S02]  /*02e0*/  FFMA R5, R6, 1.1920928955078125e-07, R5 ;  /* 0x3400000006057823 */ /* 0x000fe40000000005 */
[----:B------:R-:W-:Y:S01]  /*02f0*/  FFMA R10, R7, R10, R7 ;  /* 0x0000000a070a7223 */ /* 0x000fe20000000007 */
[----:B------:R-:W-:-:S03]  /*0300*/  MOV R7, 0x7f800000 ;  /* 0x7f80000000077802 */ /* 0x000fc60000000f00 */
[----:B------:R-:W-:Y:S02]  /*0310*/  FFMA R5, R5, 0.69314718246459960938, R10 ;  /* 0x3f31721805057823 */ /* 0x000fe4000000000a */
[C---:B------:R-:W-:Y:S01]  /*0320*/  @P0 FFMA R5, R4.reuse, R7, +INF ;  /* 0x7f80000004050423 */ /* 0x040fe20000000007 */
[----:B------:R-:W-:-:S04]  /*0330*/  FSETP.NEU.AND P0, PT, R4, RZ, PT ;  /* 0x000000ff0400720b */ /* 0x000fc80003f0d000 */
[----:B------:R-:W-:Y:S01]  /*0340*/  FSEL R5, R5, -INF , P0 ;  /* 0xff80000005057808 */ /* 0x000fe20000000000 */
[----:B0-----:R-:W-:-:S04]  /*0350*/  IMAD.WIDE R2, R0, 0x4, R2 ;  /* 0x0000000400027825 */ /* 0x001fc800078e0202 */
[----:B----4-:R-:W-:-:S05]  /*0360*/  FMUL R5, R8, -R5 ;  /* 0x8000000508057220 */ /* 0x010fca0000400000 */
[----:B------:R-:W-:Y:S01]  /*0370*/  REDG.E.ADD.F32.FTZ.RN.STRONG.GPU desc[UR4][R2.64], R5 ;  /* 0x00000005020079a6 */ /* 0x000fe2000c12f304 */
[----:B------:R-:W-:Y:S05]  /*0380*/  EXIT ;  /* 0x000000000000794d */ /* 0x000fea0003800000 */
.L_x_27:
        /* <DEDUP_REMOVED lines=15> */
.L_x_55:


//--------------------- .text._Z20softmax_output_layerPfS_iiS_S_S_ --------------------------
	.section	.text._Z20softmax_output_layerPfS_iiS_S_S_,"ax",@progbits
	.align	128
        .global         _Z20softmax_output_layerPfS_iiS_S_S_
        .type           _Z20softmax_output_layerPfS_iiS_S_S_,@function
        .size           _Z20softmax_output_layerPfS_iiS_S_S_,(.L_x_56 - _Z20softmax_output_layerPfS_iiS_S_S_)
        .other          _Z20softmax_output_layerPfS_iiS_S_S_,@"STO_CUDA_ENTRY STV_DEFAULT"
_Z20softmax_output_layerPfS_iiS_S_S_:
.text._Z20softmax_output_layerPfS_iiS_S_S_:
        /* <DEDUP_REMOVED lines=15> */
[----:B0-----:R-:W-:-:S05]  /*00f0*/  IMAD.WIDE R8, R0, 0x4, R8 ;  /* 0x0000000400087825 */ /* 0x001fca00078e0208 */
[----:B-1----:R0:W4:Y:S01]  /*0100*/  LDG.E R3, desc[UR4][R8.64] ;  /* 0x0000000408037981 */ /* 0x002122000c1e1900 */
[----:B------:R-:W-:-:S04]  /*0110*/  IMAD R2, R11, UR7, R0 ;  /* 0x000000070b027c24 */ /* 0x000fc8000f8e0200 */
[----:B--2---:R-:W-:-:S04]  /*0120*/  IMAD.WIDE R4, R2, 0x4, R4 ;  /* 0x0000000402047825 */ /* 0x004fc800078e0204 */
[----:B---3--:R-:W-:Y:S02]  /*0130*/  IMAD.WIDE R6, R0, 0x4, R6 ;  /* 0x0000000400067825 */ /* 0x008fe400078e0206 */
[----:B------:R-:W2:Y:S04]  /*0140*/  LDG.E R4, desc[UR4][R4.64] ;  /* 0x0000000404047981 */ /* 0x000ea8000c1e1900 */
[----:B------:R1:W2:Y:S01]  /*0150*/  LDG.E R7, desc[UR4][R6.64] ;  /* 0x0000000406077981 */ /* 0x0002a2000c1e1900 */
[----:B0-----:R-:W-:Y:S01]  /*0160*/  HFMA2 R9, -RZ, RZ, 1.5048828125, 33.21875 ;  /* 0x3e055027ff097431 */ /* 0x001fe200000001ff */
[----:B-1----:R-:W-:Y:S02]  /*0170*/  MOV R6, 0x7f800000 ;  /* 0x7f80000000067802 */ /* 0x002fe40000000f00 */
[----:B----4-:R-:W-:-:S04]  /*0180*/  FSETP.GEU.AND P0, PT, R3, 1.175494350822287508e-38, PT ;  /* 0x008000000300780b */ /* 0x010fc80003f0e000 */
[----:B------:R-:W-:-:S09]  /*0190*/  FSEL R5, RZ, -23, P0 ;  /* 0xc1b80000ff057808 */ /* 0x000fd20000000000 */
[----:B------:R-:W-:Y:S01]  /*01a0*/  @!P0 FMUL R3, R3, 8388608 ;  /* 0x4b00000003038820 */ /* 0x000fe20000400000 */
[----:B--2---:R-:W-:-:S04]  /*01b0*/  FADD R4, R4, -R7 ;  /* 0x8000000704047221 */ /* 0x004fc80000000000 */
[C---:B------:R-:W-:Y:S02]  /*01c0*/  IADD3 R10, PT, PT, R3.reuse, -0x3f2aaaab, RZ ;  /* 0xc0d55555030a7810 */ /* 0x040fe40007ffe0ff */
[----:B------:R-:W-:Y:S02]  /*01d0*/  ISETP.GT.U32.AND P0, PT, R3, 0x7f7fffff, PT ;  /* 0x7f7fffff0300780c */ /* 0x000fe40003f04070 */
[----:B------:R-:W-:-:S04]  /*01e0*/  LOP3.LUT R10, R10, 0xff800000, RZ, 0xc0, !PT ;  /* 0xff8000000a0a7812 */ /* 0x000fc800078ec0ff */
[-C--:B------:R-:W-:Y:S02]  /*01f0*/  IADD3 R8, PT, PT, R3, -R10.reuse, RZ ;  /* 0x8000000a03087210 */ /* 0x080fe40007ffe0ff */
[----:B------:R-:W-:-:S03]  /*0200*/  I2FP.F32.S32 R10, R10 ;  /* 0x0000000a000a7245 */ /* 0x000fc60000201400 */
[----:B------:R-:W-:Y:S02]  /*0210*/  FADD R8, R8, -1 ;  /* 0xbf80000008087421 */ /* 0x000fe40000000000 */
[----:B------:R-:W-:Y:S02]  /*0220*/  FFMA R5, R10, 1.1920928955078125e-07, R5 ;  /* 0x340000000a057823 */ /* 0x000fe40000000005 */
[----:B------:R-:W-:-:S04]  /*0230*/  FFMA R9, R8, -R9, 0.14084610342979431152 ;  /* 0x3e1039f608097423 */ /* 0x000fc80000000809 */
[----:B------:R-:W-:-:S04]  /*0240*/  FFMA R9, R8, R9, -0.12148627638816833496 ;  /* 0xbdf8cdcc08097423 */ /* 0x000fc80000000009 */
[----:B------:R-:W-:-:S04]  /*0250*/  FFMA R9, R8, R9, 0.13980610668659210205 ;  /* 0x3e0f295508097423 */ /* 0x000fc80000000009 */
[----:B------:R-:W-:-:S04]  /*0260*/  FFMA R9, R8, R9, -0.16684235632419586182 ;  /* 0xbe2ad8b908097423 */ /* 0x000fc80000000009 */
[----:B------:R-:W-:-:S04]  /*0270*/  FFMA R9, R8, R9, 0.20012299716472625732 ;  /* 0x3e4ced0b08097423 */ /* 0x000fc80000000009 */
[----:B------:R-:W-:-:S04]  /*0280*/  FFMA R9, R8, R9, -0.24999669194221496582 ;  /* 0xbe7fff2208097423 */ /* 0x000fc80000000009 */
[----:B------:R-:W-:-:S04]  /*0290*/  FFMA R9, R8, R9, 0.33333182334899902344 ;  /* 0x3eaaaa7808097423 */ /* 0x000fc80000000009 */
[----:B------:R-:W-:-:S04]  /*02a0*/  FFMA R9, R8, R9, -0.5 ;  /* 0xbf00000008097423 */ /* 0x000fc80000000009 */
[----:B------:R-:W-:-:S04]  /*02b0*/  FMUL R9, R8, R9 ;  /* 0x0000000908097220 */ /* 0x000fc80000400000 */
[----:B------:R-:W-:-:S04]  /*02c0*/  FFMA R8, R8, R9, R8 ;  /* 0x0000000908087223 */ /* 0x000fc80000000008 */
[----:B------:R-:W-:Y:S01]  /*02d0*/  FFMA R5, R5, 0.69314718246459960938, R8 ;  /* 0x3f31721805057823 */ /* 0x000fe20000000008 */
[C---:B------:R-:W-:Y:S01]  /*02e0*/  @P0 FFMA R5, R3.reuse, R6, +INF ;  /* 0x7f80000003050423 */ /* 0x040fe20000000006 */
[----:B------:R-:W-:Y:S01]  /*02f0*/  FSETP.NEU.AND P0, PT, R3, RZ, PT ;  /* 0x000000ff0300720b */ /* 0x000fe20003f0d000 */
[----:B------:R-:W-:-:S03]  /*0300*/  HFMA2 R6, -RZ, RZ, 0.96630859375, -0.0022525787353515625 ;  /* 0x3bbb989dff067431 */ /* 0x000fc600000001ff */
[----:B------:R-:W-:-:S05]  /*0310*/  FSEL R5, R5, -INF , P0 ;  /* 0xff80000005057808 */ /* 0x000fca0000000000 */
[----:B------:R-:W-:Y:S01]  /*0320*/  FADD R3, R4, -R5 ;  /* 0x8000000504037221 */ /* 0x000fe20000000000 */
[----:B------:R-:W-:-:S03]  /*0330*/  MOV R5, 0x437c0000 ;  /* 0x437c000000057802 */ /* 0x000fc60000000f00 */
[----:B------:R-:W-:-:S04]  /*0340*/  FFMA.SAT R4, R3, R6, 0.5 ;  /* 0x3f00000003047423 */ /* 0x000fc80000002006 */
[----:B------:R-:W-:Y:S02]  /*0350*/  FFMA.RM R8, R4, R5, 12582913 ;  /* 0x4b40000104087423 */ /* 0x000fe40000004005 */
[----:B------:R-:W0:Y:S02]  /*0360*/  LDC.64 R4, c[0x0][0x388] ;  /* 0x0000e200ff047b82 */ /* 0x000e240000000a00 */
[C---:B------:R-:W-:Y:S01]  /*0370*/  FADD R6, R8.reuse, -12583039 ;  /* 0xcb40007f08067421 */ /* 0x040fe20000000000 */
[----:B------:R-:W-:-:S03]  /*0380*/  SHF.L.U32 R8, R8, 0x17, RZ ;  /* 0x0000001708087819 */ /* 0x000fc600000006ff */
[C---:B------:R-:W-:Y:S02]  /*0390*/  FFMA R10, R3.reuse, 1.4426950216293334961, -R6 ;  /* 0x3fb8aa3b030a7823 */ /* 0x040fe40000000806 */
[----:B------:R-:W1:Y:S02]  /*03a0*/  LDC.64 R6, c[0x0][0x3a8] ;  /* 0x0000ea00ff067b82 */ /* 0x000e640000000a00 */
[----:B------:R-:W-:-:S04]  /*03b0*/  FFMA R10, R3, 1.925963033500011079e-08, R10 ;  /* 0x32a57060030a7823 */ /* 0x000fc8000000000a */
[----:B------:R-:W2:Y:S01]  /*03c0*/  MUFU.EX2 R9, R10 ;  /* 0x0000000a00097308 */ /* 0x000ea20000000800 */
[----:B0-----:R-:W-:-:S04]  /*03d0*/  IMAD.WIDE R2, R2, 0x4, R4 ;  /* 0x0000000402027825 */ /* 0x001fc800078e0204 */
[----:B--2---:R-:W-:Y:S01]  /*03e0*/  FMUL R9, R8, R9 ;  /* 0x0000000908097220 */ /* 0x004fe20000400000 */
[----:B-1----:R-:W-:-:S04]  /*03f0*/  IMAD.WIDE R4, R0, 0x4, R6 ;  /* 0x0000000400047825 */ /* 0x002fc800078e0206 */
[----:B------:R-:W-:Y:S04]  /*0400*/  STG.E desc[UR4][R2.64], R9 ;  /* 0x0000000902007986 */ /* 0x000fe8000c101904 */
[----:B------:R-:W-:Y:S01]  /*0410*/  STG.E desc[UR4][R4.64], RZ ;  /* 0x000000ff04007986 */ /* 0x000fe2000c101904 */
[----:B------:R-:W-:Y:S05]  /*0420*/  EXIT ;  /* 0x000000000000794d */ /* 0x000fea0003800000 */
.L_x_28:
        /* <DEDUP_REMOVED lines=13> */
.L_x_56:


//--------------------- .text._Z21calc_sum_output_layerPfiiS_S_ --------------------------
	.section	.text._Z21calc_sum_output_layerPfiiS_S_,"ax",@progbits
	.align	128
        .global         _Z21calc_sum_output_layerPfiiS_S_
        .type           _Z21calc_sum_output_layerPfiiS_S_,@function
        .size           _Z21calc_sum_output_layerPfiiS_S_,(.L_x_57 - _Z21calc_sum_output_layerPfiiS_S_)
        .other          _Z21calc_sum_output_layerPfiiS_S_,@"STO_CUDA_ENTRY STV_DEFAULT"
_Z21calc_sum_output_layerPfiiS_S_:
.text._Z21calc_sum_output_layerPfiiS_S_:
        /* <DEDUP_REMOVED lines=16> */
[----:B-1----:R-:W3:Y:S01]  /*0100*/  LDG.E R2, desc[UR4][R2.64] ;  /* 0x0000000402027981 */ /* 0x002ee2000c1e1900 */
[----:B--2---:R-:W-:-:S06]  /*0110*/  IMAD.WIDE R4, R9, 0x4, R4 ;  /* 0x0000000409047825 */ /* 0x004fcc00078e0204 */
[----:B------:R-:W3:Y:S01]  /*0120*/  LDG.E R5, desc[UR4][R4.64] ;  /* 0x0000000404057981 */ /* 0x000ee2000c1e1900 */
[----:B------:R-:W-:Y:S01]  /*0130*/  HFMA2 R7, -RZ, RZ, 0.96630859375, -0.0022525787353515625 ;  /* 0x3bbb989dff077431 */ /* 0x000fe200000001ff */
[----:B------:R-:W-:Y:S01]  /*0140*/  MOV R11, 0x437c0000 ;  /* 0x437c0000000b7802 */ /* 0x000fe20000000f00 */
[----:B---3--:R-:W-:-:S04]  /*0150*/  FADD R0, R2, -R5 ;  /* 0x8000000502007221 */ /* 0x008fc80000000000 */
[----:B------:R-:W-:-:S04]  /*0160*/  FFMA.SAT R6, R0, R7, 0.5 ;  /* 0x3f00000000067423 */ /* 0x000fc80000002007 */
[----:B------:R-:W-:Y:S02]  /*0170*/  FFMA.RM R8, R6, R11, 12582913 ;  /* 0x4b40000106087423 */ /* 0x000fe4000000400b */
[----:B------:R-:W0:Y:S02]  /*0180*/  LDC.64 R6, c[0x0][0x398] ;  /* 0x0000e600ff067b82 */ /* 0x000e240000000a00 */
[----:B------:R-:W-:-:S04]  /*0190*/  FADD R11, R8, -12583039 ;  /* 0xcb40007f080b7421 */ /* 0x000fc80000000000 */
[----:B------:R-:W-:-:S04]  /*01a0*/  FFMA R11, R0, 1.4426950216293334961, -R11 ;  /* 0x3fb8aa3b000b7823 */ /* 0x000fc8000000080b */
[----:B------:R-:W-:-:S06]  /*01b0*/  FFMA R11, R0, 1.925963033500011079e-08, R11 ;  /* 0x32a57060000b7823 */ /* 0x000fcc000000000b */
[----:B------:R-:W1:Y:S01]  /*01c0*/  MUFU.EX2 R11, R11 ;  /* 0x0000000b000b7308 */ /* 0x000e620000000800 */
[----:B------:R-:W-:Y:S01]  /*01d0*/  SHF.L.U32 R8, R8, 0x17, RZ ;  /* 0x0000001708087819 */ /* 0x000fe200000006ff */
[----:B0-----:R-:W-:-:S04]  /*01e0*/  IMAD.WIDE R2, R9, 0x4, R6 ;  /* 0x0000000409027825 */ /* 0x001fc800078e0206 */
[----:B-1----:R-:W-:-:S05]  /*01f0*/  FMUL R5, R8, R11 ;  /* 0x0000000b08057220 */ /* 0x002fca0000400000 */
[----:B------:R-:W-:Y:S01]  /*0200*/  REDG.E.ADD.F32.FTZ.RN.STRONG.GPU desc[UR4][R2.64], R5 ;  /* 0x00000005020079a6 */ /* 0x000fe2000c12f304 */
[----:B------:R-:W-:Y:S05]  /*0210*/  EXIT ;  /* 0x000000000000794d */ /* 0x000fea0003800000 */
.L_x_29:
        /* <DEDUP_REMOVED lines=14> */
.L_x_57:


//--------------------- .text._Z21calc_max_output_layerPfiiS_ --------------------------
	.section	.text._Z21calc_max_output_layerPfiiS_,"ax",@progbits
	.align	128
        .global         _Z21calc_max_output_layerPfiiS_
        .type           _Z21calc_max_output_layerPfiiS_,@function
        .size           _Z21calc_max_output_layerPfiiS_,(.L_x_58 - _Z21calc_max_output_layerPfiiS_)
        .other          _Z21calc_max_output_layerPfiiS_,@"STO_CUDA_ENTRY STV_DEFAULT"
_Z21calc_max_output_layerPfiiS_:
.text._Z21calc_max_output_layerPfiiS_:
        /* <DEDUP_REMOVED lines=16> */
[----:B-1----:R0:W5:Y:S01]  /*0100*/  LDG.E R5, desc[UR4][R4.64] ;  /* 0x0000000404057981 */ /* 0x002162000c1e1900 */
[----:B--2---:R-:W-:-:S05]  /*0110*/  IMAD.WIDE R2, R7, 0x4, R2 ;  /* 0x0000000407027825 */ /* 0x004fca00078e0202 */
[----:B------:R0:W5:Y:S02]  /*0120*/  LDG.E R6, desc[UR4][R2.64] ;  /* 0x0000000402067981 */ /* 0x000164000c1e1900 */
.L_x_30:
[----:B-----5:R-:W-:Y:S01]  /*0130*/  FMNMX R7, R5, R6, !PT ;  /* 0x0000000605077209 */ /* 0x020fe20007800000 */
[----:B------:R-:W-:Y:S05]  /*0140*/  YIELD ;  /* 0x0000000000007946 */ /* 0x000fea0003800000 */
[----:B------:R-:W2:Y:S02]  /*0150*/  ATOMG.E.CAS.STRONG.GPU PT, R7, [R2], R6, R7 ;  /* 0x00000006020773a9 */ /* 0x000ea400001ee107 */
[----:B--2---:R-:W-:Y:S01]  /*0160*/  ISETP.NE.AND P0, PT, R6, R7, PT ;  /* 0x000000070600720c */ /* 0x004fe20003f05270 */
[----:B------:R-:W-:-:S12]  /*0170*/  IMAD.MOV.U32 R6, RZ, RZ, R7 ;  /* 0x000000ffff067224 */ /* 0x000fd800078e0007 */
[----:B------:R-:W-:Y:S05]  /*0180*/  @P0 BRA `(.L_x_30) ;  /* 0xfffffffc00e80947 */ /* 0x000fea000383ffff */
[----:B------:R-:W-:Y:S05]  /*0190*/  EXIT ;  /* 0x000000000000794d */ /* 0x000fea0003800000 */
.L_x_31:
        /* <DEDUP_REMOVED lines=14> */
.L_x_58:


//--------------------- .text._Z22blocked_gpu_matrixmultPfS_S_S_iiib --------------------------
	.section	.text._Z22blocked_gpu_matrixmultPfS_S_S_iiib,"ax",@progbits
	.align	128
        .global         _Z22blocked_gpu_matrixmultPfS_S_S_iiib
        .type           _Z22blocked_gpu_matrixmultPfS_S_S_iiib,@function
        .size           _Z22blocked_gpu_matrixmultPfS_S_S_iiib,(.L_x_59 - _Z22blocked_gpu_matrixmultPfS_S_S_iiib)
        .other          _Z22blocked_gpu_matrixmultPfS_S_S_iiib,@"STO_CUDA_ENTRY STV_DEFAULT"
_Z22blocked_gpu_matrixmultPfS_S_S_iiib:
.text._Z22blocked_gpu_matrixmultPfS_S_S_iiib:
[----:B------:R-:W-:Y:S08]  /*0000*/  LDC R1, c[0x0][0x37c] ;  /* 0x0000df00ff017b82 */ /* 0x000ff00000000800 */
[----:B------:R-:W0:Y:S01]  /*0010*/  LDC R16, c[0x0][0x3a8] ;  /* 0x0000ea00ff107b82 */ /* 0x000e220000000800 */
[----:B------:R-:W1:Y:S01]  /*0020*/  S2R R25, SR_TID.X ;  /* 0x0000000000197919 */ /* 0x000e620000002100 */
[----:B------:R-:W2:Y:S01]  /*0030*/  LDCU.64 UR8, c[0x0][0x358] ;  /* 0x00006b00ff0877ac */ /* 0x000ea20008000a00 */
[----:B------:R-:W-:Y:S01]  /*0040*/  HFMA2 R27, -RZ, RZ, 0, 0 ;  /* 0x00000000ff1b7431 */ /* 0x000fe200000001ff */
[----:B------:R-:W1:Y:S01]  /*0050*/  S2R R24, SR_CTAID.X ;  /* 0x0000000000187919 */ /* 0x000e620000002500 */
[----:B------:R-:W3:Y:S01]  /*0060*/  S2R R23, SR_TID.Y ;  /* 0x0000000000177919 */ /* 0x000ee20000002200 */
[----:B------:R-:W3:Y:S01]  /*0070*/  S2R R22, SR_CTAID.Y ;  /* 0x0000000000167919 */ /* 0x000ee20000002600 */
[----:B0-----:R-:W-:-:S02]  /*0080*/  ISETP.GE.AND P0, PT, R16, 0x1, PT ;  /* 0x000000011000780c */ /* 0x001fc40003f06270 */
[----:B-1----:R-:W-:Y:S02]  /*0090*/  LEA R24, R24, R25, 0x5 ;  /* 0x0000001918187211 */ /* 0x002fe400078e28ff */
[----:B---3--:R-:W-:-:S09]  /*00a0*/  LEA R22, R22, R23, 0x5 ;  /* 0x0000001716167211 */ /* 0x008fd200078e28ff */
[----:B--2---:R-:W-:Y:S05]  /*00b0*/  @!P0 BRA `(.L_x_32) ;  /* 0x0000000c00fc8947 */ /* 0x004fea0003800000 */
[----:B------:R-:W0:Y:S01]  /*00c0*/  S2UR UR5, SR_CgaCtaId ;  /* 0x00000000000579c3 */ /* 0x000e220000008800 */
[----:B------:R-:W1:Y:S01]  /*00d0*/  LDCU.64 UR6, c[0x0][0x3a0] ;  /* 0x00007400ff0677ac */ /* 0x000e620008000a00 */
[C---:B------:R-:W-:Y:S02]  /*00e0*/  LOP3.LUT R0, R16.reuse, 0xffff, RZ, 0xc0, !PT ;  /* 0x0000ffff10007812 */ /* 0x040fe400078ec0ff */
[C---:B------:R-:W-:Y:S01]  /*00f0*/  IADD3 R21, PT, PT, R16.reuse, 0x1f, RZ ;  /* 0x0000001f10157810 */ /* 0x040fe20007ffe0ff */
[----:B------:R-:W-:Y:S01]  /*0100*/  UMOV UR4, 0x400 ;  /* 0x0000040000047882 */ /* 0x000fe20000000000 */
[----:B------:R-:W-:Y:S02]  /*0110*/  SHF.R.U32.HI R0, RZ, 0x4, R0 ;  /* 0x00000004ff007819 */ /* 0x000fe40000011600 */
[----:B------:R-:W-:Y:S02]  /*0120*/  LOP3.LUT R20, R16, 0x1f, RZ, 0xc0, !PT ;  /* 0x0000001f10147812 */ /* 0x000fe400078ec0ff */
[----:B------:R-:W-:-:S02]  /*0130*/  SHF.L.U32 R0, R0, 0x4, RZ ;  /* 0x0000000400007819 */ /* 0x000fc400000006ff */
[----:B------:R-:W-:Y:S02]  /*0140*/  LOP3.LUT R19, R16, 0xf, RZ, 0xc0, !PT ;  /* 0x0000000f10137812 */ /* 0x000fe400078ec0ff */
[----:B------:R-:W-:Y:S02]  /*0150*/  LOP3.LUT R7, R0, 0x10, RZ, 0xe2, !PT ;  /* 0x0000001000077812 */ /* 0x000fe400078ee2ff */
[C---:B------:R-:W-:Y:S02]  /*0160*/  LOP3.LUT R18, R16.reuse, 0x7, RZ, 0xc0, !PT ;  /* 0x0000000710127812 */ /* 0x040fe400078ec0ff */
[----:B------:R-:W-:Y:S02]  /*0170*/  LOP3.LUT R17, R16, 0x10, RZ, 0xc0, !PT ;  /* 0x0000001010117812 */ /* 0x000fe400078ec0ff */
[----:B-1----:R-:W-:Y:S02]  /*0180*/  ISETP.GE.AND P0, PT, R24, UR7, PT ;  /* 0x0000000718007c0c */ /* 0x002fe4000bf06270 */
[----:B------:R-:W-:-:S02]  /*0190*/  LOP3.LUT R16, R16, 0x3, RZ, 0xc0, !PT ;  /* 0x0000000310107812 */ /* 0x000fc400078ec0ff */
[----:B------:R-:W-:Y:S01]  /*01a0*/  ISETP.LT.AND P0, PT, R22, UR6, !P0 ;  /* 0x0000000616007c0c */ /* 0x000fe2000c701270 */
[----:B0-----:R-:W-:Y:S01]  /*01b0*/  ULEA UR6, UR5, UR4, 0x18 ;  /* 0x0000000405067291 */ /* 0x001fe2000f8ec0ff */
[----:B------:R-:W-:Y:S01]  /*01c0*/  MOV R27, RZ ;  /* 0x000000ff001b7202 */ /* 0x000fe20000000f00 */
[----:B------:R-:W-:Y:S01]  /*01d0*/  UIADD3 UR4, UPT, UPT, UR4, 0x1000, URZ ;  /* 0x0000100004047890 */ /* 0x000fe2000fffe0ff */
[----:B------:R-:W-:Y:S02]  /*01e0*/  SHF.R.U32.HI R21, RZ, 0x5, R21 ;  /* 0x00000005ff157819 */ /* 0x000fe40000011615 */
[----:B------:R-:W-:Y:S01]  /*01f0*/  IADD3 R7, PT, PT, -R7, RZ, RZ ;  /* 0x000000ff07077210 */ /* 0x000fe20007ffe1ff */
[----:B------:R-:W-:Y:S01]  /*0200*/  ULEA UR4, UR5, UR4, 0x18 ;  /* 0x0000000405047291 */ /* 0x000fe2000f8ec0ff */
[----:B------:R-:W-:-:S04]  /*0210*/  LEA R6, R23, UR6, 0x7 ;  /* 0x0000000617067c11 */ /* 0x000fc8000f8e38ff */
[C---:B------:R-:W-:Y:S02]  /*0220*/  LEA R5, R25.reuse, R6, 0x2 ;  /* 0x0000000619057211 */ /* 0x040fe400078e10ff */
[----:B------:R-:W-:Y:S01]  /*0230*/  LEA R2, R25, UR4, 0x2 ;  /* 0x0000000419027c11 */ /* 0x000fe2000f8e10ff */
[----:B------:R-:W-:Y:S01]  /*0240*/  UMOV UR4, URZ ;  /* 0x000000ff00047c82 */ /* 0x000fe20008000000 */
[----:B------:R-:W-:Y:S02]  /*0250*/  IADD3 R3, PT, PT, R6, 0x20, RZ ;  /* 0x0000002006037810 */ /* 0x000fe40007ffe0ff */
[----:B------:R-:W-:Y:S02]  /*0260*/  LEA R4, R23, R2, 0x7 ;  /* 0x0000000217047211 */ /* 0x000fe400078e38ff */
[----:B------:R-:W-:-:S07]  /*0270*/  IADD3 R0, PT, PT, R2, 0x400, RZ ;  /* 0x0000040002007810 */ /* 0x000fce0007ffe0ff */
.L_x_43:
[----:B0-----:R-:W0:Y:S01]  /*0280*/  LDCU UR5, c[0x0][0x3a8] ;  /* 0x00007500ff0577ac */ /* 0x001e220008000800 */
[----:B-1----:R-:W1:Y:S01]  /*0290*/  LDCU UR6, c[0x0][0x3a0] ;  /* 0x00007400ff0677ac */ /* 0x002e620008000800 */
[----:B0-----:R-:W-:-:S04]  /*02a0*/  ISETP.GE.AND P1, PT, R25, UR5, PT ;  /* 0x0000000519007c0c */ /* 0x001fc8000bf26270 */
[----:B-1----:R-:W-:Y:S01]  /*02b0*/  ISETP.GE.OR P1, PT, R22, UR6, P1 ;  /* 0x0000000616007c0c */ /* 0x002fe20008f26670 */
[----:B------:R-:W0:-:S12]  /*02c0*/  LDCU UR6, c[0x0][0x3a4] ;  /* 0x00007480ff0677ac */ /* 0x000e180008000800 */
[----:B--2---:R-:W1:Y:S01]  /*02d0*/  @!P1 LDC.64 R8, c[0x0][0x380] ;  /* 0x0000e000ff089b82 */ /* 0x004e620000000a00 */
[----:B------:R-:W-:-:S04]  /*02e0*/  @!P1 IMAD R11, R22, UR5, R25 ;  /* 0x00000005160b9c24 */ /* 0x000fc8000f8e0219 */
[----:B-1----:R-:W-:-:S06]  /*02f0*/  @!P1 IMAD.WIDE.U32 R8, R11, 0x4, R8 ;  /* 0x000000040b089825 */ /* 0x002fcc00078e0008 */
[----:B------:R-:W2:Y:S01]  /*0300*/  @!P1 LDG.E R8, desc[UR8][R8.64] ;  /* 0x0000000808089981 */ /* 0x000ea2000c1e1900 */
[----:B------:R-:W-:Y:S03]  /*0310*/  BSSY.RECONVERGENT B0, `(.L_x_33) ;  /* 0x0000019000007945 */ /* 0x000fe60003800200 */
[----:B--2---:R1:W-:Y:S01]  /*0320*/  @!P1 STS [R5], R8 ;  /* 0x0000000805009388 */ /* 0x0043e20000000800 */
[----:B------:R-:W-:-:S04]  /*0330*/  ISETP.GE.AND P1, PT, R23, UR5, PT ;  /* 0x0000000517007c0c */ /* 0x000fc8000bf26270 */
[----:B0-----:R-:W-:-:S13]  /*0340*/  ISETP.GE.OR P1, PT, R24, UR6, P1 ;  /* 0x0000000618007c0c */ /* 0x001fda0008f26670 */
[----:B-1----:R-:W-:Y:S05]  /*0350*/  @P1 BRA `(.L_x_34) ;  /* 0x0000000000501947 */ /* 0x002fea0003800000 */
[----:B------:R-:W0:Y:S02]  /*0360*/  LDCU.U8 UR5, c[0x0][0x3ac] ;  /* 0x00007580ff0577ac */ /* 0x000e240008000000 */
[----:B0-----:R-:W-:-:S04]  /*0370*/  UPRMT UR5, UR5, 0x8880, URZ ;  /* 0x0000888005057896 */ /* 0x001fc800080000ff */
[----:B------:R-:W-:-:S09]  /*0380*/  UISETP.NE.AND UP0, UPT, UR5, URZ, UPT ;  /* 0x000000ff0500728c */ /* 0x000fd2000bf05270 */
[----:B------:R-:W-:Y:S05]  /*0390*/  BRA.U !UP0, `(.L_x_35) ;  /* 0x00000001082c7547 */ /* 0x000fea000b800000 */
[----:B------:R-:W-:-:S13]  /*03a0*/  ISETP.NE.AND P1, PT, R23, RZ, PT ;  /* 0x000000ff1700720c */ /* 0x000fda0003f25270 */
[----:B------:R-:W-:-:S05]  /*03b0*/  @!P1 MOV R9, 0x3f800000 ;  /* 0x3f80000000099802 */ /* 0x000fca0000000f00 */
[----:B------:R1:W-:Y:S01]  /*03c0*/  @!P1 STS [R4], R9 ;  /* 0x0000000904009388 */ /* 0x0003e20000000800 */
[----:B------:R-:W-:Y:S05]  /*03d0*/  @!P1 BRA `(.L_x_34) ;  /* 0x0000000000309947 */ /* 0x000fea0003800000 */
[----:B-1----:R-:W0:Y:S01]  /*03e0*/  LDC.64 R8, c[0x0][0x388] ;  /* 0x0000e200ff087b82 */ /* 0x002e220000000a00 */
[----:B------:R-:W-:-:S05]  /*03f0*/  IADD3 R11, PT, PT, R23, -0x1, RZ ;  /* 0xffffffff170b7810 */ /* 0x000fca0007ffe0ff */
[----:B------:R-:W-:-:S04]  /*0400*/  IMAD R11, R11, UR6, R24 ;  /* 0x000000060b0b7c24 */ /* 0x000fc8000f8e0218 */
[----:B0-----:R-:W-:-:S06]  /*0410*/  IMAD.WIDE R8, R11, 0x4, R8 ;  /* 0x000000040b087825 */ /* 0x001fcc00078e0208 */
[----:B------:R-:W2:Y:S04]  /*0420*/  LDG.E R9, desc[UR8][R8.64] ;  /* 0x0000000808097981 */ /* 0x000ea8000c1e1900 */
[----:B--2---:R2:W-:Y:S01]  /*0430*/  STS [R4], R9 ;  /* 0x0000000904007388 */ /* 0x0045e20000000800 */
[----:B------:R-:W-:Y:S05]  /*0440*/  BRA `(.L_x_34) ;  /* 0x0000000000147947 */ /* 0x000fea0003800000 */
.L_x_35:
[----:B------:R-:W0:Y:S01]  /*0450*/  LDC.64 R8, c[0x0][0x388] ;  /* 0x0000e200ff087b82 */ /* 0x000e220000000a00 */
[----:B------:R-:W-:-:S04]  /*0460*/  IMAD R11, R23, UR6, R24 ;  /* 0x00000006170b7c24 */ /* 0x000fc8000f8e0218 */
[----:B0-----:R-:W-:-:S06]  /*0470*/  IMAD.WIDE R8, R11, 0x4, R8 ;  /* 0x000000040b087825 */ /* 0x001fcc00078e0208 */
[----:B------:R-:W2:Y:S04]  /*0480*/  LDG.E R9, desc[UR8][R8.64] ;  /* 0x0000000808097981 */ /* 0x000ea8000c1e1900 */
[----:B--2---:R0:W-:Y:S02]  /*0490*/  STS [R4], R9 ;  /* 0x0000000904007388 */ /* 0x0041e40000000800 */
.L_x_34:
[----:B------:R-:W-:Y:S05]  /*04a0*/  BSYNC.RECONVERGENT B0 ;  /* 0x0000000000007941 */ /* 0x000fea0003800200 */
.L_x_33:
[----:B------:R-:W-:Y:S06]  /*04b0*/  BAR.SYNC.DEFER_BLOCKING 0x0 ;  /* 0x0000000000007b1d */ /* 0x000fec0000010000 */
[----:B------:R-:W-:Y:S04]  /*04c0*/  BSSY.RECONVERGENT B0, `(.L_x_36) ;  /* 0x00000b8000007945 */ /* 0x000fe80003800200 */
[----:B------:R-:W-:Y:S05]  /*04d0*/  @!P0 BRA `(.L_x_37) ;  /* 0x0000000800d88947 */ /* 0x000fea0003800000 */
[----:B------:R-:W-:-:S04]  /*04e0*/  IADD3 R8, PT, PT, R21, -0x1, RZ ;  /* 0xffffffff15087810 */ /* 0x000fc80007ffe0ff */
[----:B------:R-:W-:-:S04]  /*04f0*/  ISETP.NE.AND P1, PT, R8, UR4, PT ;  /* 0x0000000408007c0c */ /* 0x000fc8000bf25270 */
[----:B------:R-:W-:-:S13]  /*0500*/  ISETP.EQ.OR P1, PT, R20, RZ, P1 ;  /* 0x000000ff1400720c */ /* 0x000fda0000f22670 */
[----:B------:R-:W-:Y:S05]  /*0510*/  @!P1 BRA `(.L_x_38) ;  /* 0x0000000400249947 */ /* 0x000fea0003800000 */
[----:B------:R-:W-:Y:S04]  /*0520*/  LDS R8, [R2] ;  /* 0x0000000002087984 */ /* 0x000fe80000000800 */
[----:B------:R-:W3:Y:S04]  /*0530*/  LDS.128 R12, [R6] ;  /* 0x00000000060c7984 */ /* 0x000ee80000000c00 */
[----:B012---:R-:W0:Y:S04]  /*0540*/  LDS R9, [R2+0x80] ;  /* 0x0000800002097984 */ /* 0x007e280000000800 */
[----:B------:R-:W1:Y:S04]  /*0550*/  LDS R10, [R2+0x100] ;  /* 0x00010000020a7984 */ /* 0x000e680000000800 */
[----:B------:R-:W2:Y:S04]  /*0560*/  LDS R26, [R2+0x180] ;  /* 0x00018000021a7984 */ /* 0x000ea80000000800 */
[----:B------:R-:W-:Y:S01]  /*0570*/  LDS R29, [R2+0xf80] ;  /* 0x000f8000021d7984 */ /* 0x000fe20000000800 */
[----:B---3--:R-:W-:-:S03]  /*0580*/  FFMA R8, R12, R8, R27 ;  /* 0x000000080c087223 */ /* 0x008fc6000000001b */
[----:B------:R-:W-:Y:S01]  /*0590*/  LDS R12, [R2+0x300] ;  /* 0x00030000020c7984 */ /* 0x000fe20000000800 */
[----:B0-----:R-:W-:-:S03]  /*05a0*/  FFMA R9, R9, R13, R8 ;  /* 0x0000000d09097223 */ /* 0x001fc60000000008 */
[----:B------:R-:W-:Y:S01]  /*05b0*/  LDS R13, [R2+0x200] ;  /* 0x00020000020d7984 */ /* 0x000fe20000000800 */
[----:B-1----:R-:W-:-:S03]  /*05c0*/  FFMA R27, R10, R14, R9 ;  /* 0x0000000e0a1b7223 */ /* 0x002fc60000000009 */
[----:B------:R-:W0:Y:S01]  /*05d0*/  LDS.128 R8, [R6+0x10] ;  /* 0x0000100006087984 */ /* 0x000e220000000c00 */
[----:B--2---:R-:W-:-:S03]  /*05e0*/  FFMA R15, R26, R15, R27 ;  /* 0x0000000f1a0f7223 */ /* 0x004fc6000000001b */
[----:B------:R-:W1:Y:S04]  /*05f0*/  LDS R27, [R2+0x280] ;  /* 0x00028000021b7984 */ /* 0x000e680000000800 */
[----:B------:R-:W2:Y:S01]  /*0600*/  LDS R26, [R2+0x380] ;  /* 0x00038000021a7984 */ /* 0x000ea20000000800 */
[----:B0-----:R-:W-:-:S04]  /*0610*/  FFMA R8, R8, R13, R15 ;  /* 0x0000000d08087223 */ /* 0x001fc8000000000f */
[----:B-1----:R-:W-:Y:S02]  /*0620*/  FFMA R27, R27, R9, R8 ;  /* 0x000000091b1b7223 */ /* 0x002fe40000000008 */
[----:B------:R-:W-:Y:S02]  /*0630*/  LDS R9, [R2+0x400] ;  /* 0x0004000002097984 */ /* 0x000fe40000000800 */
[----:B------:R-:W-:Y:S02]  /*0640*/  FFMA R27, R12, R10, R27 ;  /* 0x0000000a0c1b7223 */ /* 0x000fe4000000001b */
[----:B------:R-:W0:Y:S02]  /*0650*/  LDS.128 R12, [R6+0x20] ;  /* 0x00002000060c7984 */ /* 0x000e240000000c00 */
[----:B--2---:R-:W-:Y:S02]  /*0660*/  FFMA R11, R26, R11, R27 ;  /* 0x0000000b1a0b7223 */ /* 0x004fe4000000001b */
[----:B------:R-:W1:Y:S04]  /*0670*/  LDS R27, [R2+0x480] ;  /* 0x00048000021b7984 */ /* 0x000e680000000800 */
[----:B------:R-:W2:Y:S04]  /*0680*/  LDS R8, [R2+0x500] ;  /* 0x0005000002087984 */ /* 0x000ea80000000800 */
[----:B------:R-:W3:Y:S01]  /*0690*/  LDS R26, [R2+0x580] ;  /* 0x00058000021a7984 */ /* 0x000ee20000000800 */
[----:B0-----:R-:W-:-:S04]  /*06a0*/  FFMA R12, R12, R9, R11 ;  /* 0x000000090c0c7223 */ /* 0x001fc8000000000b */
[----:B-1----:R-:W-:Y:S02]  /*06b0*/  FFMA R27, R27, R13, R12 ;  /* 0x0000000d1b1b7223 */ /* 0x002fe4000000000c */
[----:B------:R-:W-:Y:S02]  /*06c0*/  LDS R13, [R2+0x600] ;  /* 0x00060000020d7984 */ /* 0x000fe40000000800 */
[----:B--2---:R-:W-:Y:S02]  /*06d0*/  FFMA R27, R8, R14, R27 ;  /* 0x0000000e081b7223 */ /* 0x004fe4000000001b */
[----:B------:R-:W0:Y:S02]  /*06e0*/  LDS.128 R8, [R6+0x30] ;  /* 0x0000300006087984 */ /* 0x000e240000000c00 */
[----:B---3--:R-:W-:Y:S02]  /*06f0*/  FFMA R15, R26, R15, R27 ;  /* 0x0000000f1a0f7223 */ /* 0x008fe4000000001b */
        /* <DEDUP_REMOVED lines=37> */
[----:B------:R-:W2:Y:S01]  /*0950*/  LDS R12, [R2+0xf00] ;  /* 0x000f0000020c7984 */ /* 0x000ea20000000800 */
[----:B0-----:R-:W-:-:S04]  /*0960*/  FFMA R8, R8, R13, R15 ;  /* 0x0000000d08087223 */ /* 0x001fc8000000000f */
[----:B-1----:R-:W-:-:S04]  /*0970*/  FFMA R9, R27, R9, R8 ;  /* 0x000000091b097223 */ /* 0x002fc80000000008 */
[----:B--2---:R-:W-:-:S04]  /*0980*/  FFMA R10, R12, R10, R9 ;  /* 0x0000000a0c0a7223 */ /* 0x004fc80000000009 */
[----:B------:R-:W-:Y:S01]  /*0990*/  FFMA R27, R29, R11, R10 ;  /* 0x0000000b1d1b7223 */ /* 0x000fe2000000000a */
[----:B------:R-:W-:Y:S06]  /*09a0*/  BRA `(.L_x_37) ;  /* 0x0000000400a47947 */ /* 0x000fec0003800000 */
.L_x_38:
[----:B------:R-:W-:Y:S01]  /*09b0*/  ISETP.GE.U32.AND P1, PT, R20, 0x10, PT ;  /* 0x000000101400780c */ /* 0x000fe20003f26070 */
[----:B------:R-:W-:-:S12]  /*09c0*/  HFMA2 R13, -RZ, RZ, 0, 0 ;  /* 0x00000000ff0d7431 */ /* 0x000fd800000001ff */
[----:B------:R-:W-:Y:S05]  /*09d0*/  @!P1 BRA `(.L_x_39) ;  /* 0x0000000000b49947 */ /* 0x000fea0003800000 */
[----:B------:R-:W-:Y:S02]  /*09e0*/  MOV R14, R0 ;  /* 0x00000000000e7202 */ /* 0x000fe40000000f00 */
[----:B------:R-:W-:Y:S02]  /*09f0*/  MOV R13, R3 ;  /* 0x00000003000d7202 */ /* 0x000fe40000000f00 */
[----:B------:R-:W-:-:S07]  /*0a00*/  MOV R12, R7 ;  /* 0x00000007000c7202 */ /* 0x000fce0000000f00 */
.L_x_40:
[----:B------:R-:W-:Y:S01]  /*0a10*/  LDS R15, [R14+-0x400] ;  /* 0xfffc00000e0f7984 */ /* 0x000fe20000000800 */
[----:B------:R-:W-:-:S03]  /*0a20*/  IADD3 R12, PT, PT, R12, 0x10, RZ ;  /* 0x000000100c0c7810 */ /* 0x000fc60007ffe0ff */
[----:B012---:R-:W0:Y:S01]  /*0a30*/  LDS.128 R8, [R13+-0x20] ;  /* 0xffffe0000d087984 */ /* 0x007e220000000c00 */
[----:B------:R-:W-:-:S03]  /*0a40*/  ISETP.NE.AND P1, PT, R12, RZ, PT ;  /* 0x000000ff0c00720c */ /* 0x000fc60003f25270 */
[----:B------:R-:W-:Y:S01]  /*0a50*/  LDS R26, [R14+-0x200] ;  /* 0xfffe00000e1a7984 */ /* 0x000fe20000000800 */
[----:B0-----:R-:W-:-:S03]  /*0a60*/  FFMA R8, R8, R15, R27 ;  /* 0x0000000f08087223 */ /* 0x001fc6000000001b */
[----:B------:R-:W0:Y:S04]  /*0a70*/  LDS R15, [R14+-0x380] ;  /* 0xfffc80000e0f7984 */ /* 0x000e280000000800 */
[----:B------:R-:W-:Y:S01]  /*0a80*/  LDS R27, [R14+0x380] ;  /* 0x000380000e1b7984 */ /* 0x000fe20000000800 */
[----:B0-----:R-:W-:-:S03]  /*0a90*/  FFMA R9, R15, R9, R8 ;  /* 0x000000090f097223 */ /* 0x001fc60000000008 */
[----:B------:R-:W0:Y:S04]  /*0aa0*/  LDS R8, [R14+-0x300] ;  /* 0xfffd00000e087984 */ /* 0x000e280000000800 */
[----:B------:R-:W1:Y:S01]  /*0ab0*/  LDS R15, [R14+-0x280] ;  /* 0xfffd80000e0f7984 */ /* 0x000e620000000800 */
[----:B0-----:R-:W-:-:S04]  /*0ac0*/  FFMA R8, R8, R10, R9 ;  /* 0x0000000a08087223 */ /* 0x001fc80000000009 */
[----:B-1----:R-:W-:Y:S02]  /*0ad0*/  FFMA R15, R15, R11, R8 ;  /* 0x0000000b0f0f7223 */ /* 0x002fe40000000008 */
[----:B------:R-:W0:Y:S02]  /*0ae0*/  LDS.128 R8, [R13+-0x10] ;  /* 0xfffff0000d087984 */ /* 0x000e240000000c00 */
[----:B0-----:R-:W-:Y:S02]  /*0af0*/  FFMA R8, R8, R26, R15 ;  /* 0x0000001a08087223 */ /* 0x001fe4000000000f */
[----:B------:R-:W0:Y:S04]  /*0b00*/  LDS R15, [R14+-0x180] ;  /* 0xfffe80000e0f7984 */ /* 0x000e280000000800 */
[----:B------:R-:W-:Y:S01]  /*0b10*/  LDS R26, [R14] ;  /* 0x000000000e1a7984 */ /* 0x000fe20000000800 */
[----:B0-----:R-:W-:-:S03]  /*0b20*/  FFMA R9, R15, R9, R8 ;  /* 0x000000090f097223 */ /* 0x001fc60000000008 */
[----:B------:R-:W0:Y:S04]  /*0b30*/  LDS R8, [R14+-0x100] ;  /* 0xffff00000e087984 */ /* 0x000e280000000800 */
[----:B------:R-:W1:Y:S01]  /*0b40*/  LDS R15, [R14+-0x80] ;  /* 0xffff80000e0f7984 */ /* 0x000e620000000800 */
[----:B0-----:R-:W-:-:S04]  /*0b50*/  FFMA R8, R8, R10, R9 ;  /* 0x0000000a08087223 */ /* 0x001fc80000000009 */
[----:B-1----:R-:W-:Y:S02]  /*0b60*/  FFMA R15, R15, R11, R8 ;  /* 0x0000000b0f0f7223 */ /* 0x002fe40000000008 */
[----:B------:R-:W0:Y:S02]  /*0b70*/  LDS.128 R8, [R13] ;  /* 0x000000000d087984 */ /* 0x000e240000000c00 */
[----:B0-----:R-:W-:Y:S02]  /*0b80*/  FFMA R8, R8, R26, R15 ;  /* 0x0000001a08087223 */ /* 0x001fe4000000000f */
[----:B------:R-:W0:Y:S04]  /*0b90*/  LDS R15, [R14+0x80] ;  /* 0x000080000e0f7984 */ /* 0x000e280000000800 */
[----:B------:R-:W-:Y:S01]  /*0ba0*/  LDS R26, [R14+0x200] ;  /* 0x000200000e1a7984 */ /* 0x000fe20000000800 */
[----:B0-----:R-:W-:-:S03]  /*0bb0*/  FFMA R9, R15, R9, R8 ;  /* 0x000000090f097223 */ /* 0x001fc60000000008 */
[----:B------:R-:W0:Y:S04]  /*0bc0*/  LDS R8, [R14+0x100] ;  /* 0x000100000e087984 */ /* 0x000e280000000800 */
[----:B------:R-:W1:Y:S01]  /*0bd0*/  LDS R15, [R14+0x180] ;  /* 0x000180000e0f7984 */ /* 0x000e620000000800 */
[----:B0-----:R-:W-:-:S04]  /*0be0*/  FFMA R8, R8, R10, R9 ;  /* 0x0000000a08087223 */ /* 0x001fc80000000009 */
[----:B-1----:R-:W-:Y:S02]  /*0bf0*/  FFMA R15, R15, R11, R8 ;  /* 0x0000000b0f0f7223 */ /* 0x002fe40000000008 */
[----:B------:R0:W1:Y:S02]  /*0c00*/  LDS.128 R8, [R13+0x10] ;  /* 0x000010000d087984 */ /* 0x0000640000000c00 */
[----:B0-----:R-:W-:Y:S01]  /*0c10*/  IADD3 R13, PT, PT, R13, 0x40, RZ ;  /* 0x000000400d0d7810 */ /* 0x001fe20007ffe0ff */
[----:B-1----:R-:W-:Y:S02]  /*0c20*/  FFMA R8, R8, R26, R15 ;  /* 0x0000001a08087223 */ /* 0x002fe4000000000f */
[----:B------:R-:W0:Y:S04]  /*0c30*/  LDS R15, [R14+0x280] ;  /* 0x000280000e0f7984 */ /* 0x000e280000000800 */
[----:B------:R1:W2:Y:S02]  /*0c40*/  LDS R26, [R14+0x300] ;  /* 0x000300000e1a7984 */ /* 0x0002a40000000800 */
[----:B-1----:R-:W-:Y:S01]  /*0c50*/  IADD3 R14, PT, PT, R14, 0x800, RZ ;  /* 0x000008000e0e7810 */ /* 0x002fe20007ffe0ff */
[----:B0-----:R-:W-:-:S04]  /*0c60*/  FFMA R9, R15, R9, R8 ;  /* 0x000000090f097223 */ /* 0x001fc80000000008 */
[----:B--2---:R-:W-:-:S04]  /*0c70*/  FFMA R10, R26, R10, R9 ;  /* 0x0000000a1a0a7223 */ /* 0x004fc80000000009 */
[----:B------:R-:W-:Y:S01]  /*0c80*/  FFMA R27, R27, R11, R10 ;  /* 0x0000000b1b1b7223 */ /* 0x000fe2000000000a */
[----:B------:R-:W-:Y:S06]  /*0c90*/  @P1 BRA `(.L_x_40) ;  /* 0xfffffffc005c1947 */ /* 0x000fec000383ffff */
[----:B------:R-:W-:-:S07]  /*0ca0*/  MOV R13, R17 ;  /* 0x00000011000d7202 */ /* 0x000fce0000000f00 */
.L_x_39:
[----:B------:R-:W-:-:S13]  /*0cb0*/  ISETP.NE.AND P1, PT, R19, RZ, PT ;  /* 0x000000ff1300720c */ /* 0x000fda0003f25270 */
[----:B------:R-:W-:Y:S05]  /*0cc0*/  @!P1 BRA `(.L_x_37) ;  /* 0x0000000000dc9947 */ /* 0x000fea0003800000 */
[----:B------:R-:W-:Y:S02]  /*0cd0*/  IADD3 R8, PT, PT, R19, -0x1, RZ ;  /* 0xffffffff13087810 */ /* 0x000fe40007ffe0ff */
[----:B------:R-:W-:Y:S02]  /*0ce0*/  ISETP.NE.AND P2, PT, R18, RZ, PT ;  /* 0x000000ff1200720c */ /* 0x000fe40003f45270 */
[----:B------:R-:W-:-:S13]  /*0cf0*/  ISETP.GE.U32.AND P1, PT, R8, 0x7, PT ;  /* 0x000000070800780c */ /* 0x000fda0003f26070 */
[----:B------:R-:W-:Y:S05]  /*0d00*/  @!P1 BRA `(.L_x_41) ;  /* 0x0000000000549947 */ /* 0x000fea0003800000 */
[C---:B------:R-:W-:Y:S02]  /*0d10*/  LEA R12, R13.reuse, R2, 0x7 ;  /* 0x000000020d0c7211 */ /* 0x040fe400078e38ff */
[C---:B------:R-:W-:Y:S02]  /*0d20*/  LEA R14, R13.reuse, R6, 0x2 ;  /* 0x000000060d0e7211 */ /* 0x040fe400078e10ff */
[----:B------:R-:W-:Y:S01]  /*0d30*/  IADD3 R13, PT, PT, R13, 0x8, RZ ;  /* 0x000000080d0d7810 */ /* 0x000fe20007ffe0ff */
[----:B------:R-:W-:Y:S04]  /*0d40*/  LDS R15, [R12] ;  /* 0x000000000c0f7984 */ /* 0x000fe80000000800 */
[----:B012---:R-:W0:Y:S04]  /*0d50*/  LDS.128 R8, [R14] ;  /* 0x000000000e087984 */ /* 0x007e280000000c00 */
[----:B------:R-:W-:Y:S04]  /*0d60*/  LDS R28, [R12+0x280] ;  /* 0x000280000c1c7984 */ /* 0x000fe80000000800 */
[----:B------:R-:W-:Y:S01]  /*0d70*/  LDS R26, [R12+0x380] ;  /* 0x000380000c1a7984 */ /* 0x000fe20000000800 */
[----:B0-----:R-:W-:-:S03]  /*0d80*/  FFMA R8, R8, R15, R27 ;  /* 0x0000000f08087223 */ /* 0x001fc6000000001b */
[----:B------:R-:W0:Y:S04]  /*0d90*/  LDS R15, [R12+0x80] ;  /* 0x000080000c0f7984 */ /* 0x000e280000000800 */
[----:B------:R-:W-:Y:S01]  /*0da0*/  LDS R27, [R12+0x180] ;  /* 0x000180000c1b7984 */ /* 0x000fe20000000800 */
[----:B0-----:R-:W-:-:S03]  /*0db0*/  FFMA R9, R15, R9, R8 ;  /* 0x000000090f097223 */ /* 0x001fc60000000008 */
[----:B------:R-:W0:Y:S04]  /*0dc0*/  LDS R8, [R12+0x100] ;  /* 0x000100000c087984 */ /* 0x000e280000000800 */
[----:B------:R-:W-:Y:S01]  /*0dd0*/  LDS R15, [R12+0x200] ;  /* 0x000200000c0f7984 */ /* 0x000fe20000000800 */
[----:B0-----:R-:W-:-:S04]  /*0de0*/  FFMA R8, R8, R10, R9 ;  /* 0x0000000a08087223 */ /* 0x001fc80000000009 */
[----:B------:R-:W-:Y:S02]  /*0df0*/  FFMA R29, R27, R11, R8 ;  /* 0x0000000b1b1d7223 */ /* 0x000fe40000000008 */
[----:B------:R-:W0:Y:S04]  /*0e00*/  LDS.128 R8, [R14+0x10] ;  /* 0x000010000e087984 */ /* 0x000e280000000c00 */
[----:B------:R-:W1:Y:S01]  /*0e10*/  LDS R27, [R12+0x300] ;  /* 0x000300000c1b7984 */ /* 0x000e620000000800 */
[----:B0-----:R-:W-:-:S04]  /*0e20*/  FFMA R8, R8, R15, R29 ;  /* 0x0000000f08087223 */ /* 0x001fc8000000001d */
[----:B------:R-:W-:-:S04]  /*0e30*/  FFMA R8, R28, R9, R8 ;  /* 0x000000091c087223 */ /* 0x000fc80000000008 */
[----:B-1----:R-:W-:-:S04]  /*0e40*/  FFMA R27, R27, R10, R8 ;  /* 0x0000000a1b1b7223 */ /* 0x002fc80000000008 */
[----:B------:R-:W-:-:S07]  /*0e50*/  FFMA R27, R26, R11, R27 ;  /* 0x0000000b1a1b7223 */ /* 0x000fce000000001b */
.L_x_41:
[----:B------:R-:W-:Y:S05]  /*0e60*/  @!P2 BRA `(.L_x_37) ;  /* 0x000000000074a947 */ /* 0x000fea0003800000 */
[----:B------:R-:W-:Y:S02]  /*0e70*/  IADD3 R8, PT, PT, R18, -0x1, RZ ;  /* 0xffffffff12087810 */ /* 0x000fe40007ffe0ff */
[----:B------:R-:W-:Y:S02]  /*0e80*/  ISETP.NE.AND P2, PT, R16, RZ, PT ;  /* 0x000000ff1000720c */ /* 0x000fe40003f45270 */
[----:B------:R-:W-:-:S13]  /*0e90*/  ISETP.GE.U32.AND P1, PT, R8, 0x3, PT ;  /* 0x000000030800780c */ /* 0x000fda0003f26070 */
[----:B------:R-:W-:Y:S05]  /*0ea0*/  @!P1 BRA `(.L_x_42) ;  /* 0x0000000000309947 */ /* 0x000fea0003800000 */
[C---:B------:R-:W-:Y:S02]  /*0eb0*/  LEA R8, R13.reuse, R6, 0x2 ;  /* 0x000000060d087211 */ /* 0x040fe400078e10ff */
[C---:B------:R-:W-:Y:S02]  /*0ec0*/  LEA R12, R13.reuse, R2, 0x7 ;  /* 0x000000020d0c7211 */ /* 0x040fe400078e38ff */
[----:B------:R-:W-:Y:S02]  /*0ed0*/  IADD3 R13, PT, PT, R13, 0x4, RZ ;  /* 0x000000040d0d7810 */ /* 0x000fe40007ffe0ff */
[----:B012---:R-:W-:Y:S04]  /*0ee0*/  LDS.128 R8, [R8] ;  /* 0x0000000008087984 */ /* 0x007fe80000000c00 */
[----:B------:R-:W0:Y:S04]  /*0ef0*/  LDS R14, [R12] ;  /* 0x000000000c0e7984 */ /* 0x000e280000000800 */
[----:B------:R-:W1:Y:S04]  /*0f00*/  LDS R15, [R12+0x80] ;  /* 0x000080000c0f7984 */ /* 0x000e680000000800 */
[----:B------:R-:W2:Y:S01]  /*0f10*/  LDS R26, [R12+0x100] ;  /* 0x000100000c1a7984 */ /* 0x000ea20000000800 */
[----:B0-----:R-:W-:-:S03]  /*0f20*/  FFMA R14, R8, R14, R27 ;  /* 0x0000000e080e7223 */ /* 0x001fc6000000001b */
[----:B------:R-:W0:Y:S01]  /*0f30*/  LDS R27, [R12+0x180] ;  /* 0x000180000c1b7984 */ /* 0x000e220000000800 */
[----:B-1----:R-:W-:-:S04]  /*0f40*/  FFMA R9, R15, R9, R14 ;  /* 0x000000090f097223 */ /* 0x002fc8000000000e */
[----:B--2---:R-:W-:-:S04]  /*0f50*/  FFMA R10, R26, R10, R9 ;  /* 0x0000000a1a0a7223 */ /* 0x004fc80000000009 */
[----:B0-----:R-:W-:-:S07]  /*0f60*/  FFMA R27, R27, R11, R10 ;  /* 0x0000000b1b1b7223 */ /* 0x001fce000000000a */
.L_x_42:
[----:B------:R-:W-:Y:S05]  /*0f70*/  @!P2 BRA `(.L_x_37) ;  /* 0x000000000030a947 */ /* 0x000fea0003800000 */
[C---:B------:R-:W-:Y:S02]  /*0f80*/  LEA R8, R13.reuse, R6, 0x2 ;  /* 0x000000060d087211 */ /* 0x040fe400078e10ff */
[----:B------:R-:W-:Y:S02]  /*0f90*/  LEA R13, R13, R2, 0x7 ;  /* 0x000000020d0d7211 */ /* 0x000fe400078e38ff */
[----:B------:R-:W-:Y:S02]  /*0fa0*/  ISETP.NE.AND P1, PT, R16, 0x1, PT ;  /* 0x000000011000780c */ /* 0x000fe40003f25270 */
[----:B012---:R-:W-:Y:S04]  /*0fb0*/  LDS.128 R8, [R8] ;  /* 0x0000000008087984 */ /* 0x007fe80000000c00 */
[----:B------:R-:W0:Y:S02]  /*0fc0*/  LDS R12, [R13] ;  /* 0x000000000d0c7984 */ /* 0x000e240000000800 */
[----:B0-----:R-:W-:-:S05]  /*0fd0*/  FFMA R27, R8, R12, R27 ;  /* 0x0000000c081b7223 */ /* 0x001fca000000001b */
[----:B------:R-:W-:Y:S05]  /*0fe0*/  @!P1 BRA `(.L_x_37) ;  /* 0x0000000000149947 */ /* 0x000fea0003800000 */
[----:B------:R-:W-:Y:S01]  /*0ff0*/  ISETP.NE.AND P1, PT, R16, 0x2, PT ;  /* 0x000000021000780c */ /* 0x000fe20003f25270 */
[----:B------:R-:W0:-:S12]  /*1000*/  LDS R8, [R13+0x80] ;  /* 0x000080000d087984 */ /* 0x000e180000000800 */
[----:B------:R-:W1:Y:S01]  /*1010*/  @P1 LDS R12, [R13+0x100] ;  /* 0x000100000d0c1984 */ /* 0x000e620000000800 */
[----:B0-----:R-:W-:-:S04]  /*1020*/  FFMA R27, R8, R9, R27 ;  /* 0x00000009081b7223 */ /* 0x001fc8000000001b */
[----:B-1----:R-:W-:-:S07]  /*1030*/  @P1 FFMA R27, R12, R10, R27 ;  /* 0x0000000a0c1b1223 */ /* 0x002fce000000001b */
.L_x_37:
[----:B------:R-:W-:Y:S05]  /*1040*/  BSYNC.RECONVERGENT B0 ;  /* 0x0000000000007941 */ /* 0x000fea0003800200 */
.L_x_36:
[----:B------:R-:W-:Y:S01]  /*1050*/  UIADD3 UR4, UPT, UPT, UR4, 0x1, URZ ;  /* 0x0000000104047890 */ /* 0x000fe2000fffe0ff */
[----:B------:R-:W-:Y:S01]  /*1060*/  BAR.SYNC.DEFER_BLOCKING 0x0 ;  /* 0x0000000000007b1d */ /* 0x000fe20000010000 */
[----:B------:R-:W-:Y:S02]  /*1070*/  IADD3 R25, PT, PT, R25, 0x20, RZ ;  /* 0x0000002019197810 */ /* 0x000fe40007ffe0ff */
[----:B------:R-:W-:Y:S02]  /*1080*/  IADD3 R23, PT, PT, R23, 0x20, RZ ;  /* 0x0000002017177810 */ /* 0x000fe40007ffe0ff */
[----:B------:R-:W-:-:S13]  /*1090*/  ISETP.NE.AND P1, PT, R21, UR4, PT ;  /* 0x0000000415007c0c */ /* 0x000fda000bf25270 */
[----:B------:R-:W-:Y:S05]  /*10a0*/  @P1 BRA `(.L_x_43) ;  /* 0xfffffff000741947 */ /* 0x000fea000383ffff */
.L_x_32:
[----:B------:R-:W3:Y:S02]  /*10b0*/  LDCU.64 UR6, c[0x0][0x3a0] ;  /* 0x00007400ff0677ac */ /* 0x000ee40008000a00 */
[----:B---3--:R-:W-:-:S04]  /*10c0*/  ISETP.GE.AND P0, PT, R24, UR7, PT ;  /* 0x0000000718007c0c */ /* 0x008fc8000bf06270 */
[----:B------:R-:W-:-:S13]  /*10d0*/  ISETP.GE.OR P0, PT, R22, UR6, P0 ;  /* 0x0000000616007c0c */ /* 0x000fda0008706670 */
[----:B------:R-:W-:Y:S05]  /*10e0*/  @P0 EXIT ;  /* 0x000000000000094d */ /* 0x000fea0003800000 */
[----:B------:R-:W3:Y:S01]  /*10f0*/  LDCU.U8 UR4, c[0x0][0x3ac] ;  /* 0x00007580ff0477ac */ /* 0x000ee20008000000 */
[----:B------:R-:W4:Y:S01]  /*1100*/  LDC.64 R2, c[0x0][0x390] ;  /* 0x0000e400ff027b82 */ /* 0x000f220000000a00 */
[----:B------:R-:W-:Y:S01]  /*1110*/  IMAD R5, R22, UR7, R24 ;  /* 0x0000000716057c24 */ /* 0x000fe2000f8e0218 */
[----:B---3--:R-:W-:-:S06]  /*1120*/  UPRMT UR4, UR4, 0x8880, URZ ;  /* 0x0000888004047896 */ /* 0x008fcc00080000ff */
[----:B------:R-:W-:Y:S01]  /*1130*/  ISETP.NE.AND P0, PT, RZ, UR4, PT ;  /* 0x00000004ff007c0c */ /* 0x000fe2000bf05270 */
[----:B----4-:R-:W-:-:S05]  /*1140*/  IMAD.WIDE R2, R5, 0x4, R2 ;  /* 0x0000000405027825 */ /* 0x010fca00078e0202 */
[----:B------:R3:W-:Y:S07]  /*1150*/  STG.E desc[UR8][R2.64], R27 ;  /* 0x0000001b02007986 */ /* 0x0007ee000c101908 */
[----:B------:R-:W-:Y:S05]  /*1160*/  @!P0 EXIT ;  /* 0x000000000000894d */ /* 0x000fea0003800000 */
[----:B---3--:R-:W3:Y:S01]  /*1170*/  LDC.64 R2, c[0x0][0x398] ;  /* 0x0000e600ff027b82 */ /* 0x008ee20000000a00 */
[----:B------:R-:W-:Y:S01]  /*1180*/  FMNMX R27, RZ, R27, !PT ;  /* 0x0000001bff1b7209 */ /* 0x000fe20007800000 */
[----:B---3--:R-:W-:-:S05]  /*1190*/  IMAD.WIDE R2, R5, 0x4, R2 ;  /* 0x0000000405027825 */ /* 0x008fca00078e0202 */
[----:B------:R-:W-:Y:S01]  /*11a0*/  STG.E desc[UR8][R2.64], R27 ;  /* 0x0000001b02007986 */ /* 0x000fe2000c101908 */
[----:B------:R-:W-:Y:S05]  /*11b0*/  EXIT ;  /* 0x000000000000794d */ /* 0x000fea0003800000 */
.L_x_44:
        /* <DEDUP_REMOVED lines=12> */
.L_x_59:


//--------------------- .nv.shared.reserved.0     --------------------------
	.section	.nv.shared.reserved.0,"aw",@nobits
	.weak		__nv_reservedSMEM_offset_0_alias
	.size		__nv_reservedSMEM_offset_0_alias, 0, 64
	.other		__nv_reservedSMEM_offset_0_alias,@"STO_CUDA_RESERVED_SHARED STV_DEFAULT"
__nv_reservedSMEM_offset_0_alias:
	.zero		0
	.zero		64


//--------------------- .nv.shared._Z17update_deltas_gpuPfS_iiS_iif --------------------------
	.section	.nv.shared._Z17update_deltas_gpuPfS_iiS_iif,"aw",@nobits
	.sectionflags	@""
	.align	4
.nv.shared._Z17update_deltas_gpuPfS_iiS_iif:
	.zero		1280


//--------------------- .nv.shared._Z22blocked_gpu_matrixmultPfS_S_S_iiib --------------------------
	.section	.nv.shared._Z22blocked_gpu_matrixmultPfS_S_S_iiib,"aw",@nobits
	.sectionflags	@""
	.align	4
.nv.shared._Z22blocked_gpu_matrixmultPfS_S_S_iiib:
	.zero		9216


//--------------------- .nv.constant0._Z24calc_xentropy_derivativePfiiS_S_ --------------------------
	.section	.nv.constant0._Z24calc_xentropy_derivativePfiiS_S_,"a",@progbits
	.sectionflags	@""
	.align	4
.nv.constant0._Z24calc_xentropy_derivativePfiiS_S_:
	.zero		928


//--------------------- .nv.constant0._Z21update_weights_biasesPfS_fii --------------------------
	.section	.nv.constant0._Z21update_weights_biasesPfS_fii,"a",@progbits
	.sectionflags	@""
	.align	4
.nv.constant0._Z21update_weights_biasesPfS_fii:
	.zero		924


//--------------------- .nv.constant0._Z21calc_hadamard_productPfiiS_S_ --------------------------
	.section	.nv.constant0._Z21calc_hadamard_productPfiiS_S_,"a",@progbits
	.sectionflags	@""
	.align	4
.nv.constant0._Z21calc_hadamard_productPfiiS_S_:
	.zero		928


//--------------------- .nv.constant0._Z17update_deltas_gpuPfS_iiS_iif --------------------------
	.section	.nv.constant0._Z17update_deltas_gpuPfS_iiS_iif,"a",@progbits
	.sectionflags	@""
	.align	4
.nv.constant0._Z17update_deltas_gpuPfS_iiS_iif:
	.zero		940


//--------------------- .nv.constant0._Z24calc_relu_derivative_gpuPfiiS_ --------------------------
	.section	.nv.constant0._Z24calc_relu_derivative_gpuPfiiS_,"a",@progbits
	.sectionflags	@""
	.align	4
.nv.constant0._Z24calc_relu_derivative_gpuPfiiS_:
	.zero		920


//--------------------- .nv.constant0._Z21calc_softmax_jacobianPfiiS_S_S_ --------------------------
	.section	.nv.constant0._Z21calc_softmax_jacobianPfiiS_S_S_,"a",@progbits
	.sectionflags	@""
	.align	4
.nv.constant0._Z21calc_softmax_jacobianPfiiS_S_S_:
	.zero		936


//--------------------- .nv.constant0._Z22calc_single_output_sumPfiiS_S_ --------------------------
	.section	.nv.constant0._Z22calc_single_output_sumPfiiS_S_,"a",@progbits
	.sectionflags	@""
	.align	4
.nv.constant0._Z22calc_single_output_sumPfiiS_S_:
	.zero		928


//--------------------- .nv.constant0._Z22calc_single_output_maxPfiiS_ --------------------------
	.section	.nv.constant0._Z22calc_single_output_maxPfiiS_,"a",@progbits
	.sectionflags	@""
	.align	4
.nv.constant0._Z22calc_single_output_maxPfiiS_:
	.zero		920


//--------------------- .nv.constant0._Z22extract_single_examplePfiiS_iiS_S_ --------------------------
	.section	.nv.constant0._Z22extract_single_examplePfiiS_iiS_S_,"a",@progbits
	.sectionflags	@""
	.align	4
.nv.constant0._Z22extract_single_examplePfiiS_iiS_S_:
	.zero		944


//--------------------- .nv.constant0._Z25crossentropy_output_layerPfiiS_S_S_S_ --------------------------
	.section	.nv.constant0._Z25crossentropy_output_layerPfiiS_S_S_S_,"a",@progbits
	.sectionflags	@""
	.align	4
.nv.constant0._Z25crossentropy_output_layerPfiiS_S_S_S_:
	.zero		944


//--------------------- .nv.constant0._Z20softmax_output_layerPfS_iiS_S_S_ --------------------------
	.section	.nv.constant0._Z20softmax_output_layerPfS_iiS_S_S_,"a",@progbits
	.sectionflags	@""
	.align	4
.nv.constant0._Z20softmax_output_layerPfS_iiS_S_S_:
	.zero		944


//--------------------- .nv.constant0._Z21calc_sum_output_layerPfiiS_S_ --------------------------
	.section	.nv.constant0._Z21calc_sum_output_layerPfiiS_S_,"a",@progbits
	.sectionflags	@""
	.align	4
.nv.constant0._Z21calc_sum_output_layerPfiiS_S_:
	.zero		928


//--------------------- .nv.constant0._Z21calc_max_output_layerPfiiS_ --------------------------
	.section	.nv.constant0._Z21calc_max_output_layerPfiiS_,"a",@progbits
	.sectionflags	@""
	.align	4
.nv.constant0._Z21calc_max_output_layerPfiiS_:
	.zero		920


//--------------------- .nv.constant0._Z22blocked_gpu_matrixmultPfS_S_S_iiib --------------------------
	.section	.nv.constant0._Z22blocked_gpu_matrixmultPfS_S_S_iiib,"a",@progbits
	.sectionflags	@""
	.align	4
.nv.constant0._Z22blocked_gpu_matrixmultPfS_S_S_iiib:
	.zero		941


//--------------------- SYMBOLS --------------------------

	.type		.nv.reservedSmem.offset0,@object
	.size		.nv.reservedSmem.offset0,0x4
	.type		.nv.reservedSmem.cap,@object
	.size		.nv.reservedSmem.cap,0x4
